//
// Generated by NVIDIA NVVM Compiler
//
// Compiler Build ID: CL-36424714
// Cuda compilation tools, release 13.0, V13.0.88
// Based on NVVM 20.0.0
//

.version 9.0
.target sm_100
.address_size 64

	// .globl	_Z13kawpow_searchPKmPKhmmjPm
.const .align 8 .b8 keccakf_rndc[192] = {1, 0, 0, 0, 0, 0, 0, 0, 130, 128, 0, 0, 0, 0, 0, 0, 138, 128, 0, 0, 0, 0, 0, 128, 0, 128, 0, 128, 0, 0, 0, 128, 139, 128, 0, 0, 0, 0, 0, 0, 1, 0, 0, 128, 0, 0, 0, 0, 129, 128, 0, 128, 0, 0, 0, 128, 9, 128, 0, 0, 0, 0, 0, 128, 138, 0, 0, 0, 0, 0, 0, 0, 136, 0, 0, 0, 0, 0, 0, 0, 9, 128, 0, 128, 0, 0, 0, 0, 10, 0, 0, 128, 0, 0, 0, 0, 139, 128, 0, 128, 0, 0, 0, 0, 139, 0, 0, 0, 0, 0, 0, 128, 137, 128, 0, 0, 0, 0, 0, 128, 3, 128, 0, 0, 0, 0, 0, 128, 2, 128, 0, 0, 0, 0, 0, 128, 128, 0, 0, 0, 0, 0, 0, 128, 10, 128, 0, 0, 0, 0, 0, 0, 10, 0, 0, 128, 0, 0, 0, 128, 129, 128, 0, 128, 0, 0, 0, 128, 128, 128, 0, 0, 0, 0, 0, 128, 1, 0, 0, 128, 0, 0, 0, 0, 8, 128, 0, 128, 0, 0, 0, 128};
.const .align 4 .b8 keccakf_rotc[96] = {1, 0, 0, 0, 3, 0, 0, 0, 6, 0, 0, 0, 10, 0, 0, 0, 15, 0, 0, 0, 21, 0, 0, 0, 28, 0, 0, 0, 36, 0, 0, 0, 45, 0, 0, 0, 55, 0, 0, 0, 2, 0, 0, 0, 14, 0, 0, 0, 27, 0, 0, 0, 41, 0, 0, 0, 56, 0, 0, 0, 8, 0, 0, 0, 25, 0, 0, 0, 43, 0, 0, 0, 62, 0, 0, 0, 18, 0, 0, 0, 39, 0, 0, 0, 61, 0, 0, 0, 20, 0, 0, 0, 44};
.const .align 4 .b8 keccakf_piln[96] = {10, 0, 0, 0, 7, 0, 0, 0, 11, 0, 0, 0, 17, 0, 0, 0, 18, 0, 0, 0, 3, 0, 0, 0, 5, 0, 0, 0, 16, 0, 0, 0, 8, 0, 0, 0, 21, 0, 0, 0, 24, 0, 0, 0, 4, 0, 0, 0, 15, 0, 0, 0, 23, 0, 0, 0, 19, 0, 0, 0, 13, 0, 0, 0, 12, 0, 0, 0, 2, 0, 0, 0, 20, 0, 0, 0, 14, 0, 0, 0, 22, 0, 0, 0, 9, 0, 0, 0, 6, 0, 0, 0, 1};

.visible .entry _Z13kawpow_searchPKmPKhmmjPm(
	.param .u64 .ptr .align 1 _Z13kawpow_searchPKmPKhmmjPm_param_0,
	.param .u64 .ptr .align 1 _Z13kawpow_searchPKmPKhmmjPm_param_1,
	.param .u64 _Z13kawpow_searchPKmPKhmmjPm_param_2,
	.param .u64 _Z13kawpow_searchPKmPKhmmjPm_param_3,
	.param .u32 _Z13kawpow_searchPKmPKhmmjPm_param_4,
	.param .u64 .ptr .align 1 _Z13kawpow_searchPKmPKhmmjPm_param_5
)
{
	.local .align 16 .b8 	__local_depot0[336];
	.reg .b64 	%SP;
	.reg .b64 	%SPL;
	.reg .pred 	%p<57>;
	.reg .b32 	%r<947>;
	.reg .b64 	%rd<978>;

	mov.u64 	%SPL, __local_depot0;
	ld.param.u64 	%rd216, [_Z13kawpow_searchPKmPKhmmjPm_param_0];
	ld.param.u64 	%rd223, [_Z13kawpow_searchPKmPKhmmjPm_param_1];
	ld.param.u64 	%rd217, [_Z13kawpow_searchPKmPKhmmjPm_param_2];
	ld.param.u64 	%rd224, [_Z13kawpow_searchPKmPKhmmjPm_param_3];
	ld.param.u32 	%r162, [_Z13kawpow_searchPKmPKhmmjPm_param_4];
	ld.param.u64 	%rd218, [_Z13kawpow_searchPKmPKhmmjPm_param_5];
	add.u64 	%rd1, %SPL, 0;
	add.u64 	%rd2, %SPL, 0;
	add.u64 	%rd3, %SPL, 208;
	mov.u32 	%r164, %ctaid.x;
	mov.u32 	%r165, %ntid.x;
	mov.u32 	%r166, %tid.x;
	mad.lo.s32 	%r167, %r164, %r165, %r166;
	cvt.u64.u32 	%rd228, %r167;
	add.s64 	%rd4, %rd224, %rd228;
	cvta.to.global.u64 	%rd229, %rd223;
	ld.global.nc.u32 	%r168, [%rd229];
	cvt.u64.u32 	%rd230, %r168;
	ld.global.nc.u32 	%r169, [%rd229+4];
	ld.global.nc.u32 	%r170, [%rd229+8];
	cvt.u64.u32 	%rd231, %r170;
	ld.global.nc.u32 	%r171, [%rd229+12];
	ld.global.nc.u32 	%r172, [%rd229+16];
	cvt.u64.u32 	%rd232, %r172;
	ld.global.nc.u32 	%r173, [%rd229+20];
	ld.global.nc.u32 	%r174, [%rd229+24];
	cvt.u64.u32 	%rd233, %r174;
	ld.global.nc.u32 	%r175, [%rd229+28];
	ld.global.nc.u32 	%r176, [%rd229+32];
	cvt.u64.u32 	%rd234, %r176;
	ld.global.nc.u32 	%r177, [%rd229+36];
	ld.global.nc.u32 	%r178, [%rd229+40];
	cvt.u64.u32 	%rd235, %r178;
	ld.global.nc.u32 	%r179, [%rd229+44];
	ld.global.nc.u32 	%r180, [%rd229+48];
	cvt.u64.u32 	%rd236, %r180;
	ld.global.nc.u32 	%r181, [%rd229+52];
	ld.global.nc.u32 	%r182, [%rd229+56];
	cvt.u64.u32 	%rd237, %r182;
	ld.global.nc.u32 	%r183, [%rd229+60];
	ld.global.nc.u32 	%r184, [%rd229+64];
	cvt.u64.u32 	%rd238, %r184;
	ld.global.nc.u32 	%r185, [%rd229+68];
	ld.global.nc.u32 	%r186, [%rd229+72];
	cvt.u64.u32 	%rd239, %r186;
	mov.b64 	%rd927, 0;
	st.local.u64 	[%rd2], %rd927;
	st.local.u64 	[%rd2+8], %rd927;
	st.local.u64 	[%rd2+16], %rd927;
	st.local.u64 	[%rd2+24], %rd927;
	st.local.u64 	[%rd2+40], %rd927;
	st.local.u64 	[%rd2+48], %rd927;
	st.local.u64 	[%rd2+56], %rd927;
	st.local.u64 	[%rd2+80], %rd927;
	st.local.u64 	[%rd2+88], %rd927;
	st.local.u64 	[%rd2+120], %rd927;
	cvt.u64.u32 	%rd240, %r169;
	shl.b64 	%rd241, %rd240, 32;
	and.b64  	%rd242, %rd241, 1095216660480;
	or.b64  	%rd243, %rd242, %rd230;
	and.b64  	%rd244, %rd241, 280375465082880;
	or.b64  	%rd245, %rd243, %rd244;
	and.b64  	%rd246, %rd241, 71776119061217280;
	shr.u32 	%r187, %r169, 24;
	cvt.u64.u32 	%rd247, %r187;
	shl.b64 	%rd248, %rd247, 56;
	or.b64  	%rd249, %rd245, %rd246;
	or.b64  	%rd977, %rd249, %rd248;
	cvt.u64.u32 	%rd250, %r171;
	shl.b64 	%rd251, %rd250, 32;
	and.b64  	%rd252, %rd251, 1095216660480;
	or.b64  	%rd253, %rd252, %rd231;
	and.b64  	%rd254, %rd251, 280375465082880;
	or.b64  	%rd255, %rd253, %rd254;
	and.b64  	%rd256, %rd251, 71776119061217280;
	shr.u32 	%r188, %r171, 24;
	cvt.u64.u32 	%rd257, %r188;
	shl.b64 	%rd258, %rd257, 56;
	or.b64  	%rd259, %rd255, %rd256;
	or.b64  	%rd972, %rd259, %rd258;
	cvt.u64.u32 	%rd260, %r173;
	shl.b64 	%rd261, %rd260, 32;
	and.b64  	%rd262, %rd261, 1095216660480;
	or.b64  	%rd263, %rd262, %rd232;
	and.b64  	%rd264, %rd261, 280375465082880;
	or.b64  	%rd265, %rd263, %rd264;
	and.b64  	%rd266, %rd261, 71776119061217280;
	shr.u32 	%r189, %r173, 24;
	cvt.u64.u32 	%rd267, %r189;
	shl.b64 	%rd268, %rd267, 56;
	or.b64  	%rd269, %rd265, %rd266;
	or.b64  	%rd967, %rd269, %rd268;
	cvt.u64.u32 	%rd270, %r175;
	shl.b64 	%rd271, %rd270, 32;
	and.b64  	%rd272, %rd271, 1095216660480;
	or.b64  	%rd273, %rd272, %rd233;
	and.b64  	%rd274, %rd271, 280375465082880;
	or.b64  	%rd275, %rd273, %rd274;
	and.b64  	%rd276, %rd271, 71776119061217280;
	shr.u32 	%r190, %r175, 24;
	cvt.u64.u32 	%rd277, %r190;
	shl.b64 	%rd278, %rd277, 56;
	or.b64  	%rd279, %rd275, %rd276;
	or.b64  	%rd962, %rd279, %rd278;
	cvt.u64.u32 	%rd280, %r177;
	shl.b64 	%rd281, %rd280, 32;
	and.b64  	%rd282, %rd281, 1095216660480;
	or.b64  	%rd283, %rd282, %rd234;
	and.b64  	%rd284, %rd281, 280375465082880;
	or.b64  	%rd285, %rd283, %rd284;
	and.b64  	%rd286, %rd281, 71776119061217280;
	shr.u32 	%r191, %r177, 24;
	cvt.u64.u32 	%rd287, %r191;
	shl.b64 	%rd288, %rd287, 56;
	or.b64  	%rd289, %rd285, %rd286;
	or.b64  	%rd957, %rd289, %rd288;
	cvt.u64.u32 	%rd290, %r179;
	shl.b64 	%rd291, %rd290, 32;
	and.b64  	%rd292, %rd291, 1095216660480;
	or.b64  	%rd293, %rd292, %rd235;
	and.b64  	%rd294, %rd291, 280375465082880;
	or.b64  	%rd295, %rd293, %rd294;
	and.b64  	%rd296, %rd291, 71776119061217280;
	shr.u32 	%r192, %r179, 24;
	cvt.u64.u32 	%rd297, %r192;
	shl.b64 	%rd298, %rd297, 56;
	or.b64  	%rd299, %rd295, %rd296;
	or.b64  	%rd976, %rd299, %rd298;
	cvt.u64.u32 	%rd300, %r181;
	shl.b64 	%rd301, %rd300, 32;
	and.b64  	%rd302, %rd301, 1095216660480;
	or.b64  	%rd303, %rd302, %rd236;
	and.b64  	%rd304, %rd301, 280375465082880;
	or.b64  	%rd305, %rd303, %rd304;
	and.b64  	%rd306, %rd301, 71776119061217280;
	shr.u32 	%r193, %r181, 24;
	cvt.u64.u32 	%rd307, %r193;
	shl.b64 	%rd308, %rd307, 56;
	or.b64  	%rd309, %rd305, %rd306;
	or.b64  	%rd971, %rd309, %rd308;
	cvt.u64.u32 	%rd310, %r183;
	shl.b64 	%rd311, %rd310, 32;
	and.b64  	%rd312, %rd311, 1095216660480;
	or.b64  	%rd313, %rd312, %rd237;
	and.b64  	%rd314, %rd311, 280375465082880;
	or.b64  	%rd315, %rd313, %rd314;
	and.b64  	%rd316, %rd311, 71776119061217280;
	shr.u32 	%r194, %r183, 24;
	cvt.u64.u32 	%rd317, %r194;
	shl.b64 	%rd318, %rd317, 56;
	or.b64  	%rd319, %rd315, %rd316;
	or.b64  	%rd966, %rd319, %rd318;
	cvt.u64.u32 	%rd320, %r185;
	shl.b64 	%rd321, %rd320, 32;
	and.b64  	%rd322, %rd321, 1095216660480;
	or.b64  	%rd323, %rd322, %rd238;
	and.b64  	%rd324, %rd321, 280375465082880;
	or.b64  	%rd325, %rd323, %rd324;
	and.b64  	%rd326, %rd321, 71776119061217280;
	shr.u32 	%r195, %r185, 24;
	cvt.u64.u32 	%rd327, %r195;
	shl.b64 	%rd328, %rd327, 56;
	or.b64  	%rd329, %rd325, %rd326;
	or.b64  	%rd961, %rd329, %rd328;
	shl.b64 	%rd330, %rd4, 32;
	or.b64  	%rd956, %rd330, %rd239;
	ld.const.u32 	%r1, [keccakf_piln];
	ld.const.u32 	%r196, [keccakf_rotc];
	ld.const.u32 	%r2, [keccakf_piln+4];
	ld.const.u32 	%r197, [keccakf_rotc+4];
	ld.const.u32 	%r3, [keccakf_piln+8];
	ld.const.u32 	%r198, [keccakf_rotc+8];
	ld.const.u32 	%r4, [keccakf_piln+12];
	ld.const.u32 	%r199, [keccakf_rotc+12];
	ld.const.u32 	%r5, [keccakf_piln+16];
	ld.const.u32 	%r200, [keccakf_rotc+16];
	ld.const.u32 	%r6, [keccakf_piln+20];
	ld.const.u32 	%r201, [keccakf_rotc+20];
	ld.const.u32 	%r7, [keccakf_piln+24];
	ld.const.u32 	%r202, [keccakf_rotc+24];
	ld.const.u32 	%r8, [keccakf_piln+28];
	ld.const.u32 	%r203, [keccakf_rotc+28];
	ld.const.u32 	%r9, [keccakf_piln+32];
	ld.const.u32 	%r204, [keccakf_rotc+32];
	ld.const.u32 	%r10, [keccakf_piln+36];
	ld.const.u32 	%r205, [keccakf_rotc+36];
	ld.const.u32 	%r11, [keccakf_piln+40];
	ld.const.u32 	%r206, [keccakf_rotc+40];
	ld.const.u32 	%r12, [keccakf_piln+44];
	ld.const.u32 	%r207, [keccakf_rotc+44];
	ld.const.u32 	%r13, [keccakf_piln+48];
	ld.const.u32 	%r208, [keccakf_rotc+48];
	ld.const.u32 	%r14, [keccakf_piln+52];
	ld.const.u32 	%r209, [keccakf_rotc+52];
	ld.const.u32 	%r15, [keccakf_piln+56];
	ld.const.u32 	%r210, [keccakf_rotc+56];
	ld.const.u32 	%r16, [keccakf_piln+60];
	ld.const.u32 	%r211, [keccakf_rotc+60];
	ld.const.u32 	%r17, [keccakf_piln+64];
	ld.const.u32 	%r212, [keccakf_rotc+64];
	ld.const.u32 	%r18, [keccakf_piln+68];
	ld.const.u32 	%r213, [keccakf_rotc+68];
	ld.const.u32 	%r19, [keccakf_piln+72];
	ld.const.u32 	%r214, [keccakf_rotc+72];
	ld.const.u32 	%r20, [keccakf_piln+76];
	ld.const.u32 	%r215, [keccakf_rotc+76];
	ld.const.u32 	%r21, [keccakf_piln+80];
	ld.const.u32 	%r216, [keccakf_rotc+80];
	ld.const.u32 	%r22, [keccakf_piln+84];
	ld.const.u32 	%r217, [keccakf_rotc+84];
	ld.const.u32 	%r23, [keccakf_piln+88];
	ld.const.u32 	%r218, [keccakf_rotc+88];
	ld.const.u32 	%r24, [keccakf_piln+92];
	ld.const.u32 	%r219, [keccakf_rotc+92];
	cvt.u64.u32 	%rd15, %r196;
	sub.s32 	%r220, 64, %r196;
	cvt.u64.u32 	%rd16, %r220;
	mul.wide.s32 	%rd331, %r2, 8;
	add.s64 	%rd17, %rd2, %rd331;
	cvt.u64.u32 	%rd18, %r197;
	sub.s32 	%r221, 64, %r197;
	cvt.u64.u32 	%rd19, %r221;
	mul.wide.s32 	%rd332, %r3, 8;
	add.s64 	%rd20, %rd2, %rd332;
	cvt.u64.u32 	%rd21, %r198;
	sub.s32 	%r222, 64, %r198;
	cvt.u64.u32 	%rd22, %r222;
	cvt.u64.u32 	%rd23, %r199;
	sub.s32 	%r223, 64, %r199;
	cvt.u64.u32 	%rd24, %r223;
	cvt.u64.u32 	%rd25, %r200;
	sub.s32 	%r224, 64, %r200;
	cvt.u64.u32 	%rd26, %r224;
	cvt.u64.u32 	%rd27, %r201;
	sub.s32 	%r225, 64, %r201;
	cvt.u64.u32 	%rd28, %r225;
	mul.wide.s32 	%rd333, %r7, 8;
	add.s64 	%rd29, %rd2, %rd333;
	cvt.u64.u32 	%rd30, %r202;
	sub.s32 	%r226, 64, %r202;
	cvt.u64.u32 	%rd31, %r226;
	mul.wide.s32 	%rd334, %r8, 8;
	add.s64 	%rd32, %rd2, %rd334;
	cvt.u64.u32 	%rd33, %r203;
	sub.s32 	%r227, 64, %r203;
	cvt.u64.u32 	%rd34, %r227;
	mul.wide.s32 	%rd335, %r9, 8;
	add.s64 	%rd35, %rd2, %rd335;
	cvt.u64.u32 	%rd36, %r204;
	sub.s32 	%r228, 64, %r204;
	cvt.u64.u32 	%rd37, %r228;
	mul.wide.s32 	%rd336, %r10, 8;
	add.s64 	%rd38, %rd2, %rd336;
	cvt.u64.u32 	%rd39, %r205;
	sub.s32 	%r229, 64, %r205;
	cvt.u64.u32 	%rd40, %r229;
	mul.wide.s32 	%rd337, %r11, 8;
	add.s64 	%rd41, %rd2, %rd337;
	cvt.u64.u32 	%rd42, %r206;
	sub.s32 	%r230, 64, %r206;
	cvt.u64.u32 	%rd43, %r230;
	cvt.u64.u32 	%rd44, %r207;
	sub.s32 	%r231, 64, %r207;
	cvt.u64.u32 	%rd45, %r231;
	mul.wide.s32 	%rd338, %r13, 8;
	add.s64 	%rd46, %rd2, %rd338;
	cvt.u64.u32 	%rd47, %r208;
	sub.s32 	%r232, 64, %r208;
	cvt.u64.u32 	%rd48, %r232;
	mul.wide.s32 	%rd339, %r14, 8;
	add.s64 	%rd49, %rd2, %rd339;
	cvt.u64.u32 	%rd50, %r209;
	sub.s32 	%r233, 64, %r209;
	cvt.u64.u32 	%rd51, %r233;
	cvt.u64.u32 	%rd52, %r210;
	sub.s32 	%r234, 64, %r210;
	cvt.u64.u32 	%rd53, %r234;
	cvt.u64.u32 	%rd54, %r211;
	sub.s32 	%r235, 64, %r211;
	cvt.u64.u32 	%rd55, %r235;
	mul.wide.s32 	%rd340, %r17, 8;
	add.s64 	%rd56, %rd2, %rd340;
	cvt.u64.u32 	%rd57, %r212;
	sub.s32 	%r236, 64, %r212;
	cvt.u64.u32 	%rd58, %r236;
	mul.wide.s32 	%rd341, %r18, 8;
	add.s64 	%rd59, %rd2, %rd341;
	cvt.u64.u32 	%rd60, %r213;
	sub.s32 	%r237, 64, %r213;
	cvt.u64.u32 	%rd61, %r237;
	mul.wide.s32 	%rd342, %r19, 8;
	add.s64 	%rd62, %rd2, %rd342;
	cvt.u64.u32 	%rd63, %r214;
	sub.s32 	%r238, 64, %r214;
	cvt.u64.u32 	%rd64, %r238;
	mul.wide.s32 	%rd343, %r20, 8;
	add.s64 	%rd65, %rd2, %rd343;
	cvt.u64.u32 	%rd66, %r215;
	sub.s32 	%r239, 64, %r215;
	cvt.u64.u32 	%rd67, %r239;
	mul.wide.s32 	%rd344, %r21, 8;
	add.s64 	%rd68, %rd2, %rd344;
	cvt.u64.u32 	%rd69, %r216;
	sub.s32 	%r240, 64, %r216;
	cvt.u64.u32 	%rd70, %r240;
	mul.wide.s32 	%rd345, %r22, 8;
	add.s64 	%rd71, %rd2, %rd345;
	cvt.u64.u32 	%rd72, %r217;
	sub.s32 	%r241, 64, %r217;
	cvt.u64.u32 	%rd73, %r241;
	mul.wide.s32 	%rd346, %r23, 8;
	add.s64 	%rd74, %rd2, %rd346;
	cvt.u64.u32 	%rd75, %r218;
	sub.s32 	%r242, 64, %r218;
	cvt.u64.u32 	%rd76, %r242;
	mul.wide.s32 	%rd347, %r24, 8;
	add.s64 	%rd77, %rd2, %rd347;
	cvt.u64.u32 	%rd78, %r219;
	sub.s32 	%r243, 64, %r219;
	cvt.u64.u32 	%rd79, %r243;
	mov.b32 	%r932, 0;
	mov.b64 	%rd949, 1;
	mov.b64 	%rd943, -9223372036854775808;
	mov.u64 	%rd926, keccakf_rndc;
	mov.u64 	%rd928, %rd927;
	mov.u64 	%rd929, %rd927;
	mov.u64 	%rd930, %rd956;
	mov.u64 	%rd931, %rd957;
	mov.u64 	%rd932, %rd927;
	mov.u64 	%rd933, %rd927;
	mov.u64 	%rd934, %rd927;
	mov.u64 	%rd935, %rd961;
	mov.u64 	%rd936, %rd962;
	mov.u64 	%rd937, %rd927;
	mov.u64 	%rd938, %rd927;
	mov.u64 	%rd939, %rd927;
	mov.u64 	%rd940, %rd966;
	mov.u64 	%rd941, %rd967;
	mov.u64 	%rd942, %rd927;
	mov.u64 	%rd944, %rd927;
	mov.u64 	%rd945, %rd971;
	mov.u64 	%rd946, %rd972;
	mov.u64 	%rd947, %rd927;
	mov.u64 	%rd948, %rd927;
	mov.u64 	%rd950, %rd976;
	mov.u64 	%rd951, %rd977;
$L__BB0_1:
	.pragma "nounroll";
	xor.b64  	%rd348, %rd950, %rd951;
	xor.b64  	%rd349, %rd348, %rd949;
	xor.b64  	%rd350, %rd349, %rd948;
	xor.b64  	%rd351, %rd350, %rd947;
	xor.b64  	%rd352, %rd945, %rd946;
	xor.b64  	%rd353, %rd352, %rd944;
	xor.b64  	%rd354, %rd353, %rd943;
	xor.b64  	%rd355, %rd354, %rd942;
	xor.b64  	%rd356, %rd940, %rd941;
	xor.b64  	%rd357, %rd356, %rd939;
	xor.b64  	%rd358, %rd357, %rd938;
	xor.b64  	%rd359, %rd358, %rd937;
	xor.b64  	%rd360, %rd935, %rd936;
	xor.b64  	%rd361, %rd360, %rd934;
	xor.b64  	%rd362, %rd361, %rd933;
	xor.b64  	%rd363, %rd362, %rd932;
	xor.b64  	%rd364, %rd930, %rd931;
	xor.b64  	%rd365, %rd364, %rd929;
	xor.b64  	%rd366, %rd365, %rd928;
	xor.b64  	%rd367, %rd366, %rd927;
	mov.b64 	{%r244, %r245}, %rd355;
	shf.l.wrap.b32 	%r246, %r244, %r245, 1;
	shf.l.wrap.b32 	%r247, %r245, %r244, 1;
	mov.b64 	%rd368, {%r247, %r246};
	xor.b64  	%rd369, %rd368, %rd367;
	xor.b64  	%rd370, %rd369, %rd951;
	st.local.u64 	[%rd2], %rd370;
	xor.b64  	%rd371, %rd369, %rd950;
	st.local.u64 	[%rd2+40], %rd371;
	xor.b64  	%rd372, %rd369, %rd949;
	st.local.u64 	[%rd2+80], %rd372;
	xor.b64  	%rd373, %rd369, %rd948;
	st.local.u64 	[%rd2+120], %rd373;
	xor.b64  	%rd374, %rd369, %rd947;
	st.local.u64 	[%rd2+160], %rd374;
	mov.b64 	{%r248, %r249}, %rd359;
	shf.l.wrap.b32 	%r250, %r248, %r249, 1;
	shf.l.wrap.b32 	%r251, %r249, %r248, 1;
	mov.b64 	%rd375, {%r251, %r250};
	xor.b64  	%rd376, %rd375, %rd351;
	xor.b64  	%rd377, %rd376, %rd946;
	st.local.u64 	[%rd2+8], %rd377;
	xor.b64  	%rd378, %rd376, %rd945;
	st.local.u64 	[%rd2+48], %rd378;
	xor.b64  	%rd379, %rd376, %rd944;
	st.local.u64 	[%rd2+88], %rd379;
	xor.b64  	%rd380, %rd376, %rd943;
	st.local.u64 	[%rd2+128], %rd380;
	xor.b64  	%rd381, %rd376, %rd942;
	st.local.u64 	[%rd2+168], %rd381;
	mov.b64 	{%r252, %r253}, %rd363;
	shf.l.wrap.b32 	%r254, %r252, %r253, 1;
	shf.l.wrap.b32 	%r255, %r253, %r252, 1;
	mov.b64 	%rd382, {%r255, %r254};
	xor.b64  	%rd383, %rd382, %rd355;
	xor.b64  	%rd384, %rd383, %rd941;
	st.local.u64 	[%rd2+16], %rd384;
	xor.b64  	%rd385, %rd383, %rd940;
	st.local.u64 	[%rd2+56], %rd385;
	xor.b64  	%rd386, %rd383, %rd939;
	st.local.u64 	[%rd2+96], %rd386;
	xor.b64  	%rd387, %rd383, %rd938;
	st.local.u64 	[%rd2+136], %rd387;
	xor.b64  	%rd388, %rd383, %rd937;
	st.local.u64 	[%rd2+176], %rd388;
	mov.b64 	{%r256, %r257}, %rd367;
	shf.l.wrap.b32 	%r258, %r256, %r257, 1;
	shf.l.wrap.b32 	%r259, %r257, %r256, 1;
	mov.b64 	%rd389, {%r259, %r258};
	xor.b64  	%rd390, %rd389, %rd359;
	xor.b64  	%rd391, %rd390, %rd936;
	st.local.u64 	[%rd2+24], %rd391;
	xor.b64  	%rd392, %rd390, %rd935;
	st.local.u64 	[%rd2+64], %rd392;
	xor.b64  	%rd393, %rd390, %rd934;
	st.local.u64 	[%rd2+104], %rd393;
	xor.b64  	%rd394, %rd390, %rd933;
	st.local.u64 	[%rd2+144], %rd394;
	xor.b64  	%rd395, %rd390, %rd932;
	st.local.u64 	[%rd2+184], %rd395;
	mov.b64 	{%r260, %r261}, %rd351;
	shf.l.wrap.b32 	%r262, %r260, %r261, 1;
	shf.l.wrap.b32 	%r263, %r261, %r260, 1;
	mov.b64 	%rd396, {%r263, %r262};
	xor.b64  	%rd397, %rd396, %rd363;
	xor.b64  	%rd398, %rd397, %rd931;
	st.local.u64 	[%rd2+32], %rd398;
	xor.b64  	%rd399, %rd397, %rd930;
	st.local.u64 	[%rd2+72], %rd399;
	xor.b64  	%rd400, %rd397, %rd929;
	st.local.u64 	[%rd2+112], %rd400;
	xor.b64  	%rd401, %rd397, %rd928;
	st.local.u64 	[%rd2+152], %rd401;
	xor.b64  	%rd402, %rd397, %rd927;
	st.local.u64 	[%rd2+192], %rd402;
	mul.wide.s32 	%rd403, %r1, 8;
	add.s64 	%rd404, %rd2, %rd403;
	ld.local.u64 	%rd405, [%rd404];
	cvt.u32.u64 	%r264, %rd15;
	shl.b64 	%rd406, %rd377, %r264;
	cvt.u32.u64 	%r265, %rd16;
	shr.u64 	%rd407, %rd377, %r265;
	or.b64  	%rd408, %rd407, %rd406;
	st.local.u64 	[%rd404], %rd408;
	ld.local.u64 	%rd409, [%rd17];
	cvt.u32.u64 	%r266, %rd18;
	shl.b64 	%rd410, %rd405, %r266;
	cvt.u32.u64 	%r267, %rd19;
	shr.u64 	%rd411, %rd405, %r267;
	or.b64  	%rd412, %rd411, %rd410;
	st.local.u64 	[%rd17], %rd412;
	ld.local.u64 	%rd413, [%rd20];
	cvt.u32.u64 	%r268, %rd21;
	shl.b64 	%rd414, %rd409, %r268;
	cvt.u32.u64 	%r269, %rd22;
	shr.u64 	%rd415, %rd409, %r269;
	or.b64  	%rd416, %rd415, %rd414;
	st.local.u64 	[%rd20], %rd416;
	mul.wide.s32 	%rd417, %r4, 8;
	add.s64 	%rd418, %rd2, %rd417;
	ld.local.u64 	%rd419, [%rd418];
	cvt.u32.u64 	%r270, %rd23;
	shl.b64 	%rd420, %rd413, %r270;
	cvt.u32.u64 	%r271, %rd24;
	shr.u64 	%rd421, %rd413, %r271;
	or.b64  	%rd422, %rd421, %rd420;
	st.local.u64 	[%rd418], %rd422;
	mul.wide.s32 	%rd423, %r5, 8;
	add.s64 	%rd424, %rd2, %rd423;
	ld.local.u64 	%rd425, [%rd424];
	cvt.u32.u64 	%r272, %rd25;
	shl.b64 	%rd426, %rd419, %r272;
	cvt.u32.u64 	%r273, %rd26;
	shr.u64 	%rd427, %rd419, %r273;
	or.b64  	%rd428, %rd427, %rd426;
	st.local.u64 	[%rd424], %rd428;
	mul.wide.s32 	%rd429, %r6, 8;
	add.s64 	%rd430, %rd2, %rd429;
	ld.local.u64 	%rd431, [%rd430];
	cvt.u32.u64 	%r274, %rd27;
	shl.b64 	%rd432, %rd425, %r274;
	cvt.u32.u64 	%r275, %rd28;
	shr.u64 	%rd433, %rd425, %r275;
	or.b64  	%rd434, %rd433, %rd432;
	st.local.u64 	[%rd430], %rd434;
	ld.local.u64 	%rd435, [%rd29];
	cvt.u32.u64 	%r276, %rd30;
	shl.b64 	%rd436, %rd431, %r276;
	cvt.u32.u64 	%r277, %rd31;
	shr.u64 	%rd437, %rd431, %r277;
	or.b64  	%rd438, %rd437, %rd436;
	st.local.u64 	[%rd29], %rd438;
	ld.local.u64 	%rd439, [%rd32];
	cvt.u32.u64 	%r278, %rd33;
	shl.b64 	%rd440, %rd435, %r278;
	cvt.u32.u64 	%r279, %rd34;
	shr.u64 	%rd441, %rd435, %r279;
	or.b64  	%rd442, %rd441, %rd440;
	st.local.u64 	[%rd32], %rd442;
	ld.local.u64 	%rd443, [%rd35];
	cvt.u32.u64 	%r280, %rd36;
	shl.b64 	%rd444, %rd439, %r280;
	cvt.u32.u64 	%r281, %rd37;
	shr.u64 	%rd445, %rd439, %r281;
	or.b64  	%rd446, %rd445, %rd444;
	st.local.u64 	[%rd35], %rd446;
	ld.local.u64 	%rd447, [%rd38];
	cvt.u32.u64 	%r282, %rd39;
	shl.b64 	%rd448, %rd443, %r282;
	cvt.u32.u64 	%r283, %rd40;
	shr.u64 	%rd449, %rd443, %r283;
	or.b64  	%rd450, %rd449, %rd448;
	st.local.u64 	[%rd38], %rd450;
	ld.local.u64 	%rd451, [%rd41];
	cvt.u32.u64 	%r284, %rd42;
	shl.b64 	%rd452, %rd447, %r284;
	cvt.u32.u64 	%r285, %rd43;
	shr.u64 	%rd453, %rd447, %r285;
	or.b64  	%rd454, %rd453, %rd452;
	st.local.u64 	[%rd41], %rd454;
	mul.wide.s32 	%rd455, %r12, 8;
	add.s64 	%rd456, %rd2, %rd455;
	ld.local.u64 	%rd457, [%rd456];
	cvt.u32.u64 	%r286, %rd44;
	shl.b64 	%rd458, %rd451, %r286;
	cvt.u32.u64 	%r287, %rd45;
	shr.u64 	%rd459, %rd451, %r287;
	or.b64  	%rd460, %rd459, %rd458;
	st.local.u64 	[%rd456], %rd460;
	ld.local.u64 	%rd461, [%rd46];
	cvt.u32.u64 	%r288, %rd47;
	shl.b64 	%rd462, %rd457, %r288;
	cvt.u32.u64 	%r289, %rd48;
	shr.u64 	%rd463, %rd457, %r289;
	or.b64  	%rd464, %rd463, %rd462;
	st.local.u64 	[%rd46], %rd464;
	ld.local.u64 	%rd465, [%rd49];
	cvt.u32.u64 	%r290, %rd50;
	shl.b64 	%rd466, %rd461, %r290;
	cvt.u32.u64 	%r291, %rd51;
	shr.u64 	%rd467, %rd461, %r291;
	or.b64  	%rd468, %rd467, %rd466;
	st.local.u64 	[%rd49], %rd468;
	mul.wide.s32 	%rd469, %r15, 8;
	add.s64 	%rd470, %rd2, %rd469;
	ld.local.u64 	%rd471, [%rd470];
	cvt.u32.u64 	%r292, %rd52;
	shl.b64 	%rd472, %rd465, %r292;
	cvt.u32.u64 	%r293, %rd53;
	shr.u64 	%rd473, %rd465, %r293;
	or.b64  	%rd474, %rd473, %rd472;
	st.local.u64 	[%rd470], %rd474;
	mul.wide.s32 	%rd475, %r16, 8;
	add.s64 	%rd476, %rd2, %rd475;
	ld.local.u64 	%rd477, [%rd476];
	cvt.u32.u64 	%r294, %rd54;
	shl.b64 	%rd478, %rd471, %r294;
	cvt.u32.u64 	%r295, %rd55;
	shr.u64 	%rd479, %rd471, %r295;
	or.b64  	%rd480, %rd479, %rd478;
	st.local.u64 	[%rd476], %rd480;
	ld.local.u64 	%rd481, [%rd56];
	cvt.u32.u64 	%r296, %rd57;
	shl.b64 	%rd482, %rd477, %r296;
	cvt.u32.u64 	%r297, %rd58;
	shr.u64 	%rd483, %rd477, %r297;
	or.b64  	%rd484, %rd483, %rd482;
	st.local.u64 	[%rd56], %rd484;
	ld.local.u64 	%rd485, [%rd59];
	cvt.u32.u64 	%r298, %rd60;
	shl.b64 	%rd486, %rd481, %r298;
	cvt.u32.u64 	%r299, %rd61;
	shr.u64 	%rd487, %rd481, %r299;
	or.b64  	%rd488, %rd487, %rd486;
	st.local.u64 	[%rd59], %rd488;
	ld.local.u64 	%rd489, [%rd62];
	cvt.u32.u64 	%r300, %rd63;
	shl.b64 	%rd490, %rd485, %r300;
	cvt.u32.u64 	%r301, %rd64;
	shr.u64 	%rd491, %rd485, %r301;
	or.b64  	%rd492, %rd491, %rd490;
	st.local.u64 	[%rd62], %rd492;
	ld.local.u64 	%rd493, [%rd65];
	cvt.u32.u64 	%r302, %rd66;
	shl.b64 	%rd494, %rd489, %r302;
	cvt.u32.u64 	%r303, %rd67;
	shr.u64 	%rd495, %rd489, %r303;
	or.b64  	%rd496, %rd495, %rd494;
	st.local.u64 	[%rd65], %rd496;
	ld.local.u64 	%rd497, [%rd68];
	cvt.u32.u64 	%r304, %rd69;
	shl.b64 	%rd498, %rd493, %r304;
	cvt.u32.u64 	%r305, %rd70;
	shr.u64 	%rd499, %rd493, %r305;
	or.b64  	%rd500, %rd499, %rd498;
	st.local.u64 	[%rd68], %rd500;
	ld.local.u64 	%rd501, [%rd71];
	cvt.u32.u64 	%r306, %rd72;
	shl.b64 	%rd502, %rd497, %r306;
	cvt.u32.u64 	%r307, %rd73;
	shr.u64 	%rd503, %rd497, %r307;
	or.b64  	%rd504, %rd503, %rd502;
	st.local.u64 	[%rd71], %rd504;
	ld.local.u64 	%rd505, [%rd74];
	cvt.u32.u64 	%r308, %rd75;
	shl.b64 	%rd506, %rd501, %r308;
	cvt.u32.u64 	%r309, %rd76;
	shr.u64 	%rd507, %rd501, %r309;
	or.b64  	%rd508, %rd507, %rd506;
	st.local.u64 	[%rd74], %rd508;
	cvt.u32.u64 	%r310, %rd78;
	shl.b64 	%rd509, %rd505, %r310;
	cvt.u32.u64 	%r311, %rd79;
	shr.u64 	%rd510, %rd505, %r311;
	or.b64  	%rd511, %rd510, %rd509;
	st.local.u64 	[%rd77], %rd511;
	ld.local.u64 	%rd512, [%rd2];
	ld.local.u64 	%rd513, [%rd2+8];
	ld.local.u64 	%rd514, [%rd2+16];
	ld.local.u64 	%rd515, [%rd2+24];
	ld.local.u64 	%rd516, [%rd2+32];
	not.b64 	%rd517, %rd513;
	and.b64  	%rd518, %rd514, %rd517;
	not.b64 	%rd519, %rd514;
	and.b64  	%rd520, %rd515, %rd519;
	xor.b64  	%rd946, %rd513, %rd520;
	st.local.u64 	[%rd2+8], %rd946;
	not.b64 	%rd521, %rd515;
	and.b64  	%rd522, %rd516, %rd521;
	xor.b64  	%rd941, %rd514, %rd522;
	st.local.u64 	[%rd2+16], %rd941;
	not.b64 	%rd523, %rd516;
	and.b64  	%rd524, %rd512, %rd523;
	xor.b64  	%rd936, %rd515, %rd524;
	st.local.u64 	[%rd2+24], %rd936;
	not.b64 	%rd525, %rd512;
	and.b64  	%rd526, %rd513, %rd525;
	xor.b64  	%rd931, %rd516, %rd526;
	st.local.u64 	[%rd2+32], %rd931;
	ld.local.u64 	%rd527, [%rd2+40];
	ld.local.u64 	%rd528, [%rd2+48];
	ld.local.u64 	%rd529, [%rd2+56];
	ld.local.u64 	%rd530, [%rd2+64];
	ld.local.u64 	%rd531, [%rd2+72];
	not.b64 	%rd532, %rd528;
	and.b64  	%rd533, %rd529, %rd532;
	xor.b64  	%rd950, %rd527, %rd533;
	st.local.u64 	[%rd2+40], %rd950;
	not.b64 	%rd534, %rd529;
	and.b64  	%rd535, %rd530, %rd534;
	xor.b64  	%rd945, %rd528, %rd535;
	st.local.u64 	[%rd2+48], %rd945;
	not.b64 	%rd536, %rd530;
	and.b64  	%rd537, %rd531, %rd536;
	xor.b64  	%rd940, %rd529, %rd537;
	st.local.u64 	[%rd2+56], %rd940;
	not.b64 	%rd538, %rd531;
	and.b64  	%rd539, %rd527, %rd538;
	xor.b64  	%rd935, %rd530, %rd539;
	st.local.u64 	[%rd2+64], %rd935;
	not.b64 	%rd540, %rd527;
	and.b64  	%rd541, %rd528, %rd540;
	xor.b64  	%rd930, %rd531, %rd541;
	st.local.u64 	[%rd2+72], %rd930;
	ld.local.u64 	%rd542, [%rd2+80];
	ld.local.u64 	%rd543, [%rd2+88];
	ld.local.u64 	%rd544, [%rd2+96];
	ld.local.u64 	%rd545, [%rd2+104];
	ld.local.u64 	%rd546, [%rd2+112];
	not.b64 	%rd547, %rd543;
	and.b64  	%rd548, %rd544, %rd547;
	xor.b64  	%rd949, %rd542, %rd548;
	st.local.u64 	[%rd2+80], %rd949;
	not.b64 	%rd549, %rd544;
	and.b64  	%rd550, %rd545, %rd549;
	xor.b64  	%rd944, %rd543, %rd550;
	st.local.u64 	[%rd2+88], %rd944;
	not.b64 	%rd551, %rd545;
	and.b64  	%rd552, %rd546, %rd551;
	xor.b64  	%rd939, %rd544, %rd552;
	st.local.u64 	[%rd2+96], %rd939;
	not.b64 	%rd553, %rd546;
	and.b64  	%rd554, %rd542, %rd553;
	xor.b64  	%rd934, %rd545, %rd554;
	st.local.u64 	[%rd2+104], %rd934;
	not.b64 	%rd555, %rd542;
	and.b64  	%rd556, %rd543, %rd555;
	xor.b64  	%rd929, %rd546, %rd556;
	st.local.u64 	[%rd2+112], %rd929;
	ld.local.u64 	%rd557, [%rd2+120];
	ld.local.u64 	%rd558, [%rd2+128];
	ld.local.u64 	%rd559, [%rd2+136];
	ld.local.u64 	%rd560, [%rd2+144];
	ld.local.u64 	%rd561, [%rd2+152];
	not.b64 	%rd562, %rd558;
	and.b64  	%rd563, %rd559, %rd562;
	xor.b64  	%rd948, %rd557, %rd563;
	st.local.u64 	[%rd2+120], %rd948;
	not.b64 	%rd564, %rd559;
	and.b64  	%rd565, %rd560, %rd564;
	xor.b64  	%rd943, %rd558, %rd565;
	st.local.u64 	[%rd2+128], %rd943;
	not.b64 	%rd566, %rd560;
	and.b64  	%rd567, %rd561, %rd566;
	xor.b64  	%rd938, %rd559, %rd567;
	st.local.u64 	[%rd2+136], %rd938;
	not.b64 	%rd568, %rd561;
	and.b64  	%rd569, %rd557, %rd568;
	xor.b64  	%rd933, %rd560, %rd569;
	st.local.u64 	[%rd2+144], %rd933;
	not.b64 	%rd570, %rd557;
	and.b64  	%rd571, %rd558, %rd570;
	xor.b64  	%rd928, %rd561, %rd571;
	st.local.u64 	[%rd2+152], %rd928;
	ld.local.u64 	%rd572, [%rd2+160];
	ld.local.u64 	%rd573, [%rd2+168];
	ld.local.u64 	%rd574, [%rd2+176];
	ld.local.u64 	%rd575, [%rd2+184];
	ld.local.u64 	%rd576, [%rd2+192];
	not.b64 	%rd577, %rd573;
	and.b64  	%rd578, %rd574, %rd577;
	xor.b64  	%rd947, %rd572, %rd578;
	st.local.u64 	[%rd2+160], %rd947;
	not.b64 	%rd579, %rd574;
	and.b64  	%rd580, %rd575, %rd579;
	xor.b64  	%rd942, %rd573, %rd580;
	st.local.u64 	[%rd2+168], %rd942;
	not.b64 	%rd581, %rd575;
	and.b64  	%rd582, %rd576, %rd581;
	xor.b64  	%rd937, %rd574, %rd582;
	st.local.u64 	[%rd2+176], %rd937;
	not.b64 	%rd583, %rd576;
	and.b64  	%rd584, %rd572, %rd583;
	xor.b64  	%rd932, %rd575, %rd584;
	st.local.u64 	[%rd2+184], %rd932;
	not.b64 	%rd585, %rd572;
	and.b64  	%rd586, %rd573, %rd585;
	xor.b64  	%rd927, %rd576, %rd586;
	st.local.u64 	[%rd2+192], %rd927;
	ld.const.u64 	%rd587, [%rd926];
	xor.b64  	%rd588, %rd518, %rd587;
	xor.b64  	%rd951, %rd588, %rd512;
	st.local.u64 	[%rd2], %rd951;
	add.s32 	%r932, %r932, 1;
	add.s64 	%rd926, %rd926, 8;
	setp.ne.s32 	%p1, %r932, 24;
	@%p1 bra 	$L__BB0_1;
	mov.b64 	{%r313, %r314}, %rd946;
	xor.b32  	%r315, %r314, -2128831035;
	mul.lo.s32 	%r934, %r315, 16777619;
	xor.b32  	%r316, %r313, -2128831035;
	mul.lo.s32 	%r935, %r316, 16777619;
	mov.b64 	{%r317, %r318}, %rd951;
	xor.b32  	%r319, %r318, -2128831035;
	mul.lo.s32 	%r936, %r319, 16777619;
	xor.b32  	%r320, %r317, -2128831035;
	mul.lo.s32 	%r937, %r320, 16777619;
	st.local.v2.u64 	[%rd3], {%rd951, %rd946};
	st.local.v2.u64 	[%rd3+16], {%rd941, %rd936};
	st.local.v2.u64 	[%rd3+32], {%rd951, %rd946};
	st.local.v2.u64 	[%rd3+48], {%rd941, %rd936};
	st.local.v2.u64 	[%rd3+64], {%rd951, %rd946};
	st.local.v2.u64 	[%rd3+80], {%rd941, %rd936};
	st.local.v2.u64 	[%rd3+96], {%rd951, %rd946};
	st.local.v2.u64 	[%rd3+112], {%rd941, %rd936};
	shr.u32 	%r31, %r162, 8;
	shr.u32 	%r32, %r162, 3;
	mov.b32 	%r933, 0;
$L__BB0_3:
	.pragma "nounroll";
	and.b32  	%r322, %r937, 65535;
	shr.u32 	%r323, %r937, 16;
	mad.lo.s32 	%r324, %r322, 36969, %r323;
	and.b32  	%r325, %r936, 65535;
	shr.u32 	%r326, %r936, 16;
	mad.lo.s32 	%r327, %r325, 18000, %r326;
	shl.b32 	%r328, %r324, 16;
	add.s32 	%r329, %r328, %r327;
	mul.lo.s32 	%r330, %r934, 1790562961;
	mad.lo.s32 	%r331, %r934, 69069, 1234567;
	shl.b32 	%r332, %r935, 17;
	xor.b32  	%r333, %r332, %r935;
	shr.u32 	%r334, %r333, 13;
	xor.b32  	%r335, %r334, %r333;
	shl.b32 	%r336, %r335, 5;
	xor.b32  	%r337, %r336, %r335;
	xor.b32  	%r338, %r329, %r331;
	add.s32 	%r339, %r337, %r338;
	rem.u32 	%r340, %r339, %r31;
	shl.b32 	%r38, %r340, 5;
	and.b32  	%r341, %r324, 65535;
	shr.u32 	%r342, %r324, 16;
	mad.lo.s32 	%r343, %r341, 36969, %r342;
	and.b32  	%r344, %r327, 65535;
	shr.u32 	%r345, %r327, 16;
	mad.lo.s32 	%r346, %r344, 18000, %r345;
	mad.lo.s32 	%r347, %r934, 475559465, -627803230;
	shl.b32 	%r348, %r337, 17;
	xor.b32  	%r349, %r348, %r337;
	shr.u32 	%r350, %r349, 13;
	xor.b32  	%r351, %r350, %r349;
	shl.b32 	%r352, %r351, 5;
	xor.b32  	%r353, %r352, %r351;
	xor.b32  	%r354, %r347, %r346;
	add.s32 	%r355, %r354, %r351;
	and.b32  	%r356, %r355, 31;
	or.b32  	%r357, %r38, %r356;
	rem.u32 	%r358, %r357, %r32;
	mul.wide.u32 	%rd591, %r358, 8;
	add.s64 	%rd590, %rd216, %rd591;
	// begin inline asm
	ld.global.nc.u64 %rd589, [%rd590];
	// end inline asm
	and.b32  	%r359, %r343, 65535;
	shr.u32 	%r360, %r343, 16;
	mad.lo.s32 	%r361, %r359, 36969, %r360;
	and.b32  	%r362, %r346, 65535;
	shr.u32 	%r363, %r346, 16;
	mad.lo.s32 	%r364, %r362, 18000, %r363;
	mad.lo.s32 	%r365, %r934, -1493191723, 249762113;
	shl.b32 	%r366, %r353, 17;
	xor.b32  	%r367, %r366, %r353;
	shr.u32 	%r368, %r367, 13;
	xor.b32  	%r369, %r368, %r367;
	shl.b32 	%r370, %r369, 5;
	xor.b32  	%r371, %r370, %r369;
	xor.b32  	%r372, %r364, %r365;
	add.s32 	%r373, %r369, %r372;
	and.b32  	%r374, %r361, 65535;
	shr.u32 	%r375, %r361, 16;
	mad.lo.s32 	%r376, %r374, 36969, %r375;
	and.b32  	%r377, %r364, 65535;
	shr.u32 	%r378, %r364, 16;
	mad.lo.s32 	%r379, %r377, 18000, %r378;
	add.s32 	%r380, %r330, -2063010668;
	shl.b32 	%r381, %r371, 17;
	xor.b32  	%r382, %r381, %r371;
	shr.u32 	%r383, %r382, 13;
	xor.b32  	%r384, %r383, %r382;
	shl.b32 	%r385, %r384, 5;
	xor.b32  	%r386, %r385, %r384;
	xor.b32  	%r387, %r379, %r380;
	add.s32 	%r39, %r384, %r387;
	and.b32  	%r388, %r376, 65535;
	shr.u32 	%r389, %r376, 16;
	mad.lo.s32 	%r390, %r388, 36969, %r389;
	and.b32  	%r391, %r379, 65535;
	shr.u32 	%r392, %r379, 16;
	mad.lo.s32 	%r393, %r391, 18000, %r392;
	add.s32 	%r394, %r330, -1;
	shl.b32 	%r395, %r386, 17;
	xor.b32  	%r396, %r395, %r386;
	shr.u32 	%r397, %r396, 13;
	xor.b32  	%r398, %r397, %r396;
	shl.b32 	%r399, %r398, 5;
	xor.b32  	%r400, %r399, %r398;
	xor.b32  	%r401, %r392, %r394;
	add.s32 	%r402, %r398, %r401;
	shl.b32 	%r403, %r402, 5;
	and.b32  	%r404, %r403, 32;
	shr.u64 	%rd592, %rd589, %r404;
	cvt.u32.u64 	%r40, %rd592;
	shl.b32 	%r405, %r373, 2;
	cvt.u64.u32 	%rd593, %r405;
	and.b64  	%rd594, %rd593, 124;
	add.s64 	%rd132, %rd3, %rd594;
	ld.local.u32 	%r41, [%rd132];
	and.b32  	%r406, %r390, 65535;
	shr.u32 	%r407, %r390, 16;
	mad.lo.s32 	%r42, %r406, 36969, %r407;
	and.b32  	%r408, %r393, 65535;
	shr.u32 	%r409, %r393, 16;
	mad.lo.s32 	%r43, %r408, 18000, %r409;
	shl.b32 	%r410, %r42, 16;
	add.s32 	%r411, %r410, %r43;
	mad.lo.s32 	%r44, %r934, -55996615, -1935679658;
	shl.b32 	%r412, %r400, 17;
	xor.b32  	%r413, %r412, %r400;
	shr.u32 	%r414, %r413, 13;
	xor.b32  	%r415, %r414, %r413;
	shl.b32 	%r416, %r415, 5;
	xor.b32  	%r45, %r416, %r415;
	xor.b32  	%r417, %r411, %r44;
	add.s32 	%r46, %r45, %r417;
	and.b32  	%r321, %r46, 3;
	setp.gt.s32 	%p2, %r321, 1;
	@%p2 bra 	$L__BB0_8;
	setp.eq.s32 	%p4, %r321, 0;
	@%p4 bra 	$L__BB0_5;
	bra.uni 	$L__BB0_6;
$L__BB0_5:
	mad.lo.s32 	%r51, %r41, 33, %r40;
	bra.uni 	$L__BB0_10;
$L__BB0_6:
	xor.b32  	%r422, %r41, %r40;
	mul.lo.s32 	%r51, %r422, 33;
	bra.uni 	$L__BB0_10;
$L__BB0_7:
	shr.u32 	%r420, %r46, 16;
	shf.l.wrap.b32 	%r421, %r41, %r41, %r420;
	xor.b32  	%r51, %r421, %r40;
	bra.uni 	$L__BB0_10;
$L__BB0_8:
	setp.eq.s32 	%p3, %r321, 2;
	@%p3 bra 	$L__BB0_7;
	shr.u32 	%r418, %r46, 16;
	shf.l.wrap.b32 	%r419, %r41, %r41, %r418;
	add.s32 	%r51, %r419, %r40;
$L__BB0_10:
	st.local.u32 	[%rd132], %r51;
	shl.b32 	%r424, %r39, 2;
	cvt.u64.u32 	%rd595, %r424;
	and.b64  	%rd596, %rd595, 124;
	add.s64 	%rd597, %rd3, %rd596;
	ld.local.u32 	%r52, [%rd597];
	and.b32  	%r425, %r42, 65535;
	shr.u32 	%r426, %r42, 16;
	mad.lo.s32 	%r53, %r425, 36969, %r426;
	and.b32  	%r427, %r43, 65535;
	shr.u32 	%r428, %r43, 16;
	mad.lo.s32 	%r54, %r427, 18000, %r428;
	shl.b32 	%r429, %r53, 16;
	add.s32 	%r430, %r429, %r54;
	mad.lo.s32 	%r55, %r44, 69069, 1234567;
	shl.b32 	%r431, %r45, 17;
	xor.b32  	%r432, %r431, %r45;
	shr.u32 	%r433, %r432, 13;
	xor.b32  	%r434, %r433, %r432;
	shl.b32 	%r435, %r434, 5;
	xor.b32  	%r56, %r435, %r434;
	xor.b32  	%r436, %r430, %r55;
	add.s32 	%r437, %r56, %r436;
	mul.hi.u32 	%r438, %r437, -1171354717;
	shr.u32 	%r439, %r438, 3;
	mul.lo.s32 	%r440, %r439, 11;
	sub.s32 	%r423, %r437, %r440;
	setp.gt.s32 	%p5, %r423, 4;
	@%p5 bra 	$L__BB0_17;
	setp.gt.s32 	%p11, %r423, 1;
	@%p11 bra 	$L__BB0_14;
	setp.eq.s32 	%p14, %r423, 0;
	@%p14 bra 	$L__BB0_13;
	bra.uni 	$L__BB0_24;
$L__BB0_13:
	add.s32 	%r939, %r52, %r51;
	bra.uni 	$L__BB0_31;
$L__BB0_14:
	setp.eq.s32 	%p12, %r423, 2;
	@%p12 bra 	$L__BB0_25;
	setp.eq.s32 	%p13, %r423, 3;
	@%p13 bra 	$L__BB0_16;
	bra.uni 	$L__BB0_26;
$L__BB0_16:
	min.u32 	%r939, %r51, %r52;
	bra.uni 	$L__BB0_31;
$L__BB0_17:
	setp.gt.s32 	%p6, %r423, 7;
	@%p6 bra 	$L__BB0_21;
	setp.eq.s32 	%p9, %r423, 5;
	@%p9 bra 	$L__BB0_27;
	setp.eq.s32 	%p10, %r423, 6;
	@%p10 bra 	$L__BB0_20;
	bra.uni 	$L__BB0_28;
$L__BB0_20:
	and.b32  	%r939, %r52, %r51;
	bra.uni 	$L__BB0_31;
$L__BB0_21:
	setp.eq.s32 	%p7, %r423, 8;
	@%p7 bra 	$L__BB0_29;
	setp.eq.s32 	%p8, %r423, 9;
	@%p8 bra 	$L__BB0_23;
	bra.uni 	$L__BB0_30;
$L__BB0_23:
	clz.b32 	%r443, %r51;
	clz.b32 	%r444, %r52;
	add.s32 	%r939, %r444, %r443;
	bra.uni 	$L__BB0_31;
$L__BB0_24:
	mul.lo.s32 	%r939, %r52, %r51;
	bra.uni 	$L__BB0_31;
$L__BB0_25:
	mul.hi.u32 	%r939, %r51, %r52;
	bra.uni 	$L__BB0_31;
$L__BB0_26:
	shf.l.wrap.b32 	%r939, %r51, %r51, %r52;
	bra.uni 	$L__BB0_31;
$L__BB0_27:
	shf.r.wrap.b32 	%r939, %r51, %r51, %r52;
	bra.uni 	$L__BB0_31;
$L__BB0_28:
	or.b32  	%r939, %r52, %r51;
	bra.uni 	$L__BB0_31;
$L__BB0_29:
	xor.b32  	%r939, %r52, %r51;
	bra.uni 	$L__BB0_31;
$L__BB0_30:
	popc.b32 	%r441, %r51;
	popc.b32 	%r442, %r52;
	add.s32 	%r939, %r442, %r441;
$L__BB0_31:
	st.local.u32 	[%rd132], %r939;
	and.b32  	%r446, %r53, 65535;
	shr.u32 	%r447, %r53, 16;
	mad.lo.s32 	%r448, %r446, 36969, %r447;
	and.b32  	%r449, %r54, 65535;
	shr.u32 	%r450, %r54, 16;
	mad.lo.s32 	%r451, %r449, 18000, %r450;
	mul.lo.s32 	%r452, %r55, -1493191723;
	mad.lo.s32 	%r453, %r55, 69069, 1234567;
	shl.b32 	%r454, %r56, 17;
	xor.b32  	%r455, %r454, %r56;
	shr.u32 	%r456, %r455, 13;
	xor.b32  	%r457, %r456, %r455;
	shl.b32 	%r458, %r457, 5;
	xor.b32  	%r459, %r458, %r457;
	xor.b32  	%r460, %r453, %r451;
	add.s32 	%r461, %r460, %r457;
	and.b32  	%r462, %r461, 31;
	add.s32 	%r463, %r38, %r462;
	rem.u32 	%r464, %r463, %r32;
	mul.wide.u32 	%rd600, %r464, 8;
	add.s64 	%rd599, %rd216, %rd600;
	// begin inline asm
	ld.global.nc.u64 %rd598, [%rd599];
	// end inline asm
	and.b32  	%r465, %r448, 65535;
	shr.u32 	%r466, %r448, 16;
	mad.lo.s32 	%r467, %r465, 36969, %r466;
	and.b32  	%r468, %r451, 65535;
	shr.u32 	%r469, %r451, 16;
	mad.lo.s32 	%r470, %r468, 18000, %r469;
	mad.lo.s32 	%r471, %r55, 475559465, -627803230;
	shl.b32 	%r472, %r459, 17;
	xor.b32  	%r473, %r472, %r459;
	shr.u32 	%r474, %r473, 13;
	xor.b32  	%r475, %r474, %r473;
	shl.b32 	%r476, %r475, 5;
	xor.b32  	%r477, %r476, %r475;
	xor.b32  	%r478, %r470, %r471;
	add.s32 	%r479, %r475, %r478;
	and.b32  	%r480, %r467, 65535;
	shr.u32 	%r481, %r467, 16;
	mad.lo.s32 	%r482, %r480, 36969, %r481;
	and.b32  	%r483, %r470, 65535;
	shr.u32 	%r484, %r470, 16;
	mad.lo.s32 	%r485, %r483, 18000, %r484;
	add.s32 	%r486, %r452, 249762113;
	shl.b32 	%r487, %r477, 17;
	xor.b32  	%r488, %r487, %r477;
	shr.u32 	%r489, %r488, 13;
	xor.b32  	%r490, %r489, %r488;
	shl.b32 	%r491, %r490, 5;
	xor.b32  	%r492, %r491, %r490;
	xor.b32  	%r493, %r485, %r486;
	add.s32 	%r69, %r490, %r493;
	and.b32  	%r494, %r482, 65535;
	shr.u32 	%r495, %r482, 16;
	mad.lo.s32 	%r496, %r494, 36969, %r495;
	and.b32  	%r497, %r485, 65535;
	shr.u32 	%r498, %r485, 16;
	mad.lo.s32 	%r499, %r497, 18000, %r498;
	add.s32 	%r500, %r452, 249762112;
	shl.b32 	%r501, %r492, 17;
	xor.b32  	%r502, %r501, %r492;
	shr.u32 	%r503, %r502, 13;
	xor.b32  	%r504, %r503, %r502;
	shl.b32 	%r505, %r504, 5;
	xor.b32  	%r506, %r505, %r504;
	xor.b32  	%r507, %r498, %r500;
	add.s32 	%r508, %r504, %r507;
	shl.b32 	%r509, %r508, 5;
	and.b32  	%r510, %r509, 32;
	shr.u64 	%rd601, %rd598, %r510;
	cvt.u32.u64 	%r70, %rd601;
	shl.b32 	%r511, %r479, 2;
	cvt.u64.u32 	%rd602, %r511;
	and.b64  	%rd603, %rd602, 124;
	add.s64 	%rd133, %rd3, %rd603;
	ld.local.u32 	%r71, [%rd133];
	and.b32  	%r512, %r496, 65535;
	shr.u32 	%r513, %r496, 16;
	mad.lo.s32 	%r72, %r512, 36969, %r513;
	and.b32  	%r514, %r499, 65535;
	shr.u32 	%r515, %r499, 16;
	mad.lo.s32 	%r73, %r514, 18000, %r515;
	shl.b32 	%r516, %r72, 16;
	add.s32 	%r517, %r516, %r73;
	mad.lo.s32 	%r74, %r55, -1190135011, -247581429;
	shl.b32 	%r518, %r506, 17;
	xor.b32  	%r519, %r518, %r506;
	shr.u32 	%r520, %r519, 13;
	xor.b32  	%r521, %r520, %r519;
	shl.b32 	%r522, %r521, 5;
	xor.b32  	%r75, %r522, %r521;
	xor.b32  	%r523, %r517, %r74;
	add.s32 	%r76, %r75, %r523;
	and.b32  	%r445, %r76, 3;
	setp.gt.s32 	%p15, %r445, 1;
	@%p15 bra 	$L__BB0_34;
	setp.eq.s32 	%p17, %r445, 0;
	@%p17 bra 	$L__BB0_37;
	xor.b32  	%r528, %r71, %r70;
	mul.lo.s32 	%r81, %r528, 33;
	bra.uni 	$L__BB0_38;
$L__BB0_34:
	setp.eq.s32 	%p16, %r445, 2;
	@%p16 bra 	$L__BB0_36;
	shr.u32 	%r524, %r76, 16;
	shf.l.wrap.b32 	%r525, %r71, %r71, %r524;
	add.s32 	%r81, %r525, %r70;
	bra.uni 	$L__BB0_38;
$L__BB0_36:
	shr.u32 	%r526, %r76, 16;
	shf.l.wrap.b32 	%r527, %r71, %r71, %r526;
	xor.b32  	%r81, %r527, %r70;
	bra.uni 	$L__BB0_38;
$L__BB0_37:
	mad.lo.s32 	%r81, %r71, 33, %r70;
$L__BB0_38:
	st.local.u32 	[%rd133], %r81;
	shl.b32 	%r530, %r69, 2;
	cvt.u64.u32 	%rd604, %r530;
	and.b64  	%rd605, %rd604, 124;
	add.s64 	%rd606, %rd3, %rd605;
	ld.local.u32 	%r82, [%rd606];
	and.b32  	%r531, %r72, 65535;
	shr.u32 	%r532, %r72, 16;
	mad.lo.s32 	%r83, %r531, 36969, %r532;
	and.b32  	%r533, %r73, 65535;
	shr.u32 	%r534, %r73, 16;
	mad.lo.s32 	%r84, %r533, 18000, %r534;
	shl.b32 	%r535, %r83, 16;
	add.s32 	%r536, %r535, %r84;
	mad.lo.s32 	%r85, %r74, 69069, 1234567;
	shl.b32 	%r537, %r75, 17;
	xor.b32  	%r538, %r537, %r75;
	shr.u32 	%r539, %r538, 13;
	xor.b32  	%r540, %r539, %r538;
	shl.b32 	%r541, %r540, 5;
	xor.b32  	%r86, %r541, %r540;
	xor.b32  	%r542, %r536, %r85;
	add.s32 	%r543, %r86, %r542;
	mul.hi.u32 	%r544, %r543, -1171354717;
	shr.u32 	%r545, %r544, 3;
	mul.lo.s32 	%r546, %r545, 11;
	sub.s32 	%r529, %r543, %r546;
	setp.gt.s32 	%p18, %r529, 4;
	@%p18 bra 	$L__BB0_45;
	setp.gt.s32 	%p24, %r529, 1;
	@%p24 bra 	$L__BB0_42;
	setp.eq.s32 	%p27, %r529, 0;
	@%p27 bra 	$L__BB0_58;
	mul.lo.s32 	%r941, %r82, %r81;
	bra.uni 	$L__BB0_59;
$L__BB0_42:
	setp.eq.s32 	%p25, %r529, 2;
	@%p25 bra 	$L__BB0_57;
	setp.eq.s32 	%p26, %r529, 3;
	@%p26 bra 	$L__BB0_56;
	shf.l.wrap.b32 	%r941, %r81, %r81, %r82;
	bra.uni 	$L__BB0_59;
$L__BB0_45:
	setp.gt.s32 	%p19, %r529, 7;
	@%p19 bra 	$L__BB0_49;
	setp.eq.s32 	%p22, %r529, 5;
	@%p22 bra 	$L__BB0_55;
	setp.eq.s32 	%p23, %r529, 6;
	@%p23 bra 	$L__BB0_54;
	or.b32  	%r941, %r82, %r81;
	bra.uni 	$L__BB0_59;
$L__BB0_49:
	setp.eq.s32 	%p20, %r529, 8;
	@%p20 bra 	$L__BB0_53;
	setp.eq.s32 	%p21, %r529, 9;
	@%p21 bra 	$L__BB0_52;
	popc.b32 	%r547, %r81;
	popc.b32 	%r548, %r82;
	add.s32 	%r941, %r548, %r547;
	bra.uni 	$L__BB0_59;
$L__BB0_52:
	clz.b32 	%r549, %r81;
	clz.b32 	%r550, %r82;
	add.s32 	%r941, %r550, %r549;
	bra.uni 	$L__BB0_59;
$L__BB0_53:
	xor.b32  	%r941, %r82, %r81;
	bra.uni 	$L__BB0_59;
$L__BB0_54:
	and.b32  	%r941, %r82, %r81;
	bra.uni 	$L__BB0_59;
$L__BB0_55:
	shf.r.wrap.b32 	%r941, %r81, %r81, %r82;
	bra.uni 	$L__BB0_59;
$L__BB0_56:
	min.u32 	%r941, %r81, %r82;
	bra.uni 	$L__BB0_59;
$L__BB0_57:
	mul.hi.u32 	%r941, %r81, %r82;
	bra.uni 	$L__BB0_59;
$L__BB0_58:
	add.s32 	%r941, %r82, %r81;
$L__BB0_59:
	st.local.u32 	[%rd133], %r941;
	and.b32  	%r552, %r83, 65535;
	shr.u32 	%r553, %r83, 16;
	mad.lo.s32 	%r554, %r552, 36969, %r553;
	and.b32  	%r555, %r84, 65535;
	shr.u32 	%r556, %r84, 16;
	mad.lo.s32 	%r557, %r555, 18000, %r556;
	mul.lo.s32 	%r558, %r85, -1493191723;
	mad.lo.s32 	%r559, %r85, 69069, 1234567;
	shl.b32 	%r560, %r86, 17;
	xor.b32  	%r561, %r560, %r86;
	shr.u32 	%r562, %r561, 13;
	xor.b32  	%r563, %r562, %r561;
	shl.b32 	%r564, %r563, 5;
	xor.b32  	%r565, %r564, %r563;
	xor.b32  	%r566, %r559, %r557;
	add.s32 	%r567, %r566, %r563;
	and.b32  	%r568, %r567, 31;
	add.s32 	%r569, %r38, %r568;
	rem.u32 	%r570, %r569, %r32;
	mul.wide.u32 	%rd609, %r570, 8;
	add.s64 	%rd608, %rd216, %rd609;
	// begin inline asm
	ld.global.nc.u64 %rd607, [%rd608];
	// end inline asm
	and.b32  	%r571, %r554, 65535;
	shr.u32 	%r572, %r554, 16;
	mad.lo.s32 	%r573, %r571, 36969, %r572;
	and.b32  	%r574, %r557, 65535;
	shr.u32 	%r575, %r557, 16;
	mad.lo.s32 	%r576, %r574, 18000, %r575;
	mad.lo.s32 	%r577, %r85, 475559465, -627803230;
	shl.b32 	%r578, %r565, 17;
	xor.b32  	%r579, %r578, %r565;
	shr.u32 	%r580, %r579, 13;
	xor.b32  	%r581, %r580, %r579;
	shl.b32 	%r582, %r581, 5;
	xor.b32  	%r583, %r582, %r581;
	xor.b32  	%r584, %r576, %r577;
	add.s32 	%r585, %r581, %r584;
	and.b32  	%r586, %r573, 65535;
	shr.u32 	%r587, %r573, 16;
	mad.lo.s32 	%r588, %r586, 36969, %r587;
	and.b32  	%r589, %r576, 65535;
	shr.u32 	%r590, %r576, 16;
	mad.lo.s32 	%r591, %r589, 18000, %r590;
	add.s32 	%r592, %r558, 249762113;
	shl.b32 	%r593, %r583, 17;
	xor.b32  	%r594, %r593, %r583;
	shr.u32 	%r595, %r594, 13;
	xor.b32  	%r596, %r595, %r594;
	shl.b32 	%r597, %r596, 5;
	xor.b32  	%r598, %r597, %r596;
	xor.b32  	%r599, %r591, %r592;
	add.s32 	%r99, %r596, %r599;
	and.b32  	%r600, %r588, 65535;
	shr.u32 	%r601, %r588, 16;
	mad.lo.s32 	%r602, %r600, 36969, %r601;
	and.b32  	%r603, %r591, 65535;
	shr.u32 	%r604, %r591, 16;
	mad.lo.s32 	%r605, %r603, 18000, %r604;
	add.s32 	%r606, %r558, 249762112;
	shl.b32 	%r607, %r598, 17;
	xor.b32  	%r608, %r607, %r598;
	shr.u32 	%r609, %r608, 13;
	xor.b32  	%r610, %r609, %r608;
	shl.b32 	%r611, %r610, 5;
	xor.b32  	%r612, %r611, %r610;
	xor.b32  	%r613, %r604, %r606;
	add.s32 	%r614, %r610, %r613;
	shl.b32 	%r615, %r614, 5;
	and.b32  	%r616, %r615, 32;
	shr.u64 	%rd610, %rd607, %r616;
	cvt.u32.u64 	%r100, %rd610;
	shl.b32 	%r617, %r585, 2;
	cvt.u64.u32 	%rd611, %r617;
	and.b64  	%rd612, %rd611, 124;
	add.s64 	%rd134, %rd3, %rd612;
	ld.local.u32 	%r101, [%rd134];
	and.b32  	%r618, %r602, 65535;
	shr.u32 	%r619, %r602, 16;
	mad.lo.s32 	%r102, %r618, 36969, %r619;
	and.b32  	%r620, %r605, 65535;
	shr.u32 	%r621, %r605, 16;
	mad.lo.s32 	%r103, %r620, 18000, %r621;
	shl.b32 	%r622, %r102, 16;
	add.s32 	%r623, %r622, %r103;
	mad.lo.s32 	%r104, %r85, -1190135011, -247581429;
	shl.b32 	%r624, %r612, 17;
	xor.b32  	%r625, %r624, %r612;
	shr.u32 	%r626, %r625, 13;
	xor.b32  	%r627, %r626, %r625;
	shl.b32 	%r628, %r627, 5;
	xor.b32  	%r105, %r628, %r627;
	xor.b32  	%r629, %r623, %r104;
	add.s32 	%r106, %r105, %r629;
	and.b32  	%r551, %r106, 3;
	setp.gt.s32 	%p28, %r551, 1;
	@%p28 bra 	$L__BB0_62;
	setp.eq.s32 	%p30, %r551, 0;
	@%p30 bra 	$L__BB0_65;
	xor.b32  	%r634, %r101, %r100;
	mul.lo.s32 	%r111, %r634, 33;
	bra.uni 	$L__BB0_66;
$L__BB0_62:
	setp.eq.s32 	%p29, %r551, 2;
	@%p29 bra 	$L__BB0_64;
	shr.u32 	%r630, %r106, 16;
	shf.l.wrap.b32 	%r631, %r101, %r101, %r630;
	add.s32 	%r111, %r631, %r100;
	bra.uni 	$L__BB0_66;
$L__BB0_64:
	shr.u32 	%r632, %r106, 16;
	shf.l.wrap.b32 	%r633, %r101, %r101, %r632;
	xor.b32  	%r111, %r633, %r100;
	bra.uni 	$L__BB0_66;
$L__BB0_65:
	mad.lo.s32 	%r111, %r101, 33, %r100;
$L__BB0_66:
	st.local.u32 	[%rd134], %r111;
	shl.b32 	%r636, %r99, 2;
	cvt.u64.u32 	%rd613, %r636;
	and.b64  	%rd614, %rd613, 124;
	add.s64 	%rd615, %rd3, %rd614;
	ld.local.u32 	%r112, [%rd615];
	and.b32  	%r637, %r102, 65535;
	shr.u32 	%r638, %r102, 16;
	mad.lo.s32 	%r113, %r637, 36969, %r638;
	and.b32  	%r639, %r103, 65535;
	shr.u32 	%r640, %r103, 16;
	mad.lo.s32 	%r114, %r639, 18000, %r640;
	shl.b32 	%r641, %r113, 16;
	add.s32 	%r642, %r641, %r114;
	mad.lo.s32 	%r115, %r104, 69069, 1234567;
	shl.b32 	%r643, %r105, 17;
	xor.b32  	%r644, %r643, %r105;
	shr.u32 	%r645, %r644, 13;
	xor.b32  	%r646, %r645, %r644;
	shl.b32 	%r647, %r646, 5;
	xor.b32  	%r116, %r647, %r646;
	xor.b32  	%r648, %r642, %r115;
	add.s32 	%r649, %r116, %r648;
	mul.hi.u32 	%r650, %r649, -1171354717;
	shr.u32 	%r651, %r650, 3;
	mul.lo.s32 	%r652, %r651, 11;
	sub.s32 	%r635, %r649, %r652;
	setp.gt.s32 	%p31, %r635, 4;
	@%p31 bra 	$L__BB0_73;
	setp.gt.s32 	%p37, %r635, 1;
	@%p37 bra 	$L__BB0_70;
	setp.eq.s32 	%p40, %r635, 0;
	@%p40 bra 	$L__BB0_86;
	mul.lo.s32 	%r943, %r112, %r111;
	bra.uni 	$L__BB0_87;
$L__BB0_70:
	setp.eq.s32 	%p38, %r635, 2;
	@%p38 bra 	$L__BB0_85;
	setp.eq.s32 	%p39, %r635, 3;
	@%p39 bra 	$L__BB0_84;
	shf.l.wrap.b32 	%r943, %r111, %r111, %r112;
	bra.uni 	$L__BB0_87;
$L__BB0_73:
	setp.gt.s32 	%p32, %r635, 7;
	@%p32 bra 	$L__BB0_77;
	setp.eq.s32 	%p35, %r635, 5;
	@%p35 bra 	$L__BB0_83;
	setp.eq.s32 	%p36, %r635, 6;
	@%p36 bra 	$L__BB0_82;
	or.b32  	%r943, %r112, %r111;
	bra.uni 	$L__BB0_87;
$L__BB0_77:
	setp.eq.s32 	%p33, %r635, 8;
	@%p33 bra 	$L__BB0_81;
	setp.eq.s32 	%p34, %r635, 9;
	@%p34 bra 	$L__BB0_80;
	popc.b32 	%r653, %r111;
	popc.b32 	%r654, %r112;
	add.s32 	%r943, %r654, %r653;
	bra.uni 	$L__BB0_87;
$L__BB0_80:
	clz.b32 	%r655, %r111;
	clz.b32 	%r656, %r112;
	add.s32 	%r943, %r656, %r655;
	bra.uni 	$L__BB0_87;
$L__BB0_81:
	xor.b32  	%r943, %r112, %r111;
	bra.uni 	$L__BB0_87;
$L__BB0_82:
	and.b32  	%r943, %r112, %r111;
	bra.uni 	$L__BB0_87;
$L__BB0_83:
	shf.r.wrap.b32 	%r943, %r111, %r111, %r112;
	bra.uni 	$L__BB0_87;
$L__BB0_84:
	min.u32 	%r943, %r111, %r112;
	bra.uni 	$L__BB0_87;
$L__BB0_85:
	mul.hi.u32 	%r943, %r111, %r112;
	bra.uni 	$L__BB0_87;
$L__BB0_86:
	add.s32 	%r943, %r112, %r111;
$L__BB0_87:
	st.local.u32 	[%rd134], %r943;
	and.b32  	%r658, %r113, 65535;
	shr.u32 	%r659, %r113, 16;
	mad.lo.s32 	%r660, %r658, 36969, %r659;
	and.b32  	%r661, %r114, 65535;
	shr.u32 	%r662, %r114, 16;
	mad.lo.s32 	%r663, %r661, 18000, %r662;
	mul.lo.s32 	%r664, %r115, -1493191723;
	mad.lo.s32 	%r665, %r115, 69069, 1234567;
	shl.b32 	%r666, %r116, 17;
	xor.b32  	%r667, %r666, %r116;
	shr.u32 	%r668, %r667, 13;
	xor.b32  	%r669, %r668, %r667;
	shl.b32 	%r670, %r669, 5;
	xor.b32  	%r671, %r670, %r669;
	xor.b32  	%r672, %r665, %r663;
	add.s32 	%r673, %r672, %r669;
	and.b32  	%r674, %r673, 31;
	add.s32 	%r675, %r38, %r674;
	rem.u32 	%r676, %r675, %r32;
	mul.wide.u32 	%rd618, %r676, 8;
	add.s64 	%rd617, %rd216, %rd618;
	// begin inline asm
	ld.global.nc.u64 %rd616, [%rd617];
	// end inline asm
	and.b32  	%r677, %r660, 65535;
	shr.u32 	%r678, %r660, 16;
	mad.lo.s32 	%r679, %r677, 36969, %r678;
	and.b32  	%r680, %r663, 65535;
	shr.u32 	%r681, %r663, 16;
	mad.lo.s32 	%r682, %r680, 18000, %r681;
	mad.lo.s32 	%r683, %r115, 475559465, -627803230;
	shl.b32 	%r684, %r671, 17;
	xor.b32  	%r685, %r684, %r671;
	shr.u32 	%r686, %r685, 13;
	xor.b32  	%r687, %r686, %r685;
	shl.b32 	%r688, %r687, 5;
	xor.b32  	%r689, %r688, %r687;
	xor.b32  	%r690, %r682, %r683;
	add.s32 	%r691, %r687, %r690;
	and.b32  	%r692, %r679, 65535;
	shr.u32 	%r693, %r679, 16;
	mad.lo.s32 	%r694, %r692, 36969, %r693;
	and.b32  	%r695, %r682, 65535;
	shr.u32 	%r696, %r682, 16;
	mad.lo.s32 	%r697, %r695, 18000, %r696;
	add.s32 	%r698, %r664, 249762113;
	shl.b32 	%r699, %r689, 17;
	xor.b32  	%r700, %r699, %r689;
	shr.u32 	%r701, %r700, 13;
	xor.b32  	%r702, %r701, %r700;
	shl.b32 	%r703, %r702, 5;
	xor.b32  	%r704, %r703, %r702;
	xor.b32  	%r705, %r697, %r698;
	add.s32 	%r129, %r702, %r705;
	and.b32  	%r706, %r694, 65535;
	shr.u32 	%r707, %r694, 16;
	mad.lo.s32 	%r708, %r706, 36969, %r707;
	and.b32  	%r709, %r697, 65535;
	shr.u32 	%r710, %r697, 16;
	mad.lo.s32 	%r711, %r709, 18000, %r710;
	add.s32 	%r712, %r664, 249762112;
	shl.b32 	%r713, %r704, 17;
	xor.b32  	%r714, %r713, %r704;
	shr.u32 	%r715, %r714, 13;
	xor.b32  	%r716, %r715, %r714;
	shl.b32 	%r717, %r716, 5;
	xor.b32  	%r718, %r717, %r716;
	xor.b32  	%r719, %r710, %r712;
	add.s32 	%r720, %r716, %r719;
	shl.b32 	%r721, %r720, 5;
	and.b32  	%r722, %r721, 32;
	shr.u64 	%rd619, %rd616, %r722;
	cvt.u32.u64 	%r130, %rd619;
	shl.b32 	%r723, %r691, 2;
	cvt.u64.u32 	%rd620, %r723;
	and.b64  	%rd621, %rd620, 124;
	add.s64 	%rd135, %rd3, %rd621;
	ld.local.u32 	%r131, [%rd135];
	and.b32  	%r724, %r708, 65535;
	shr.u32 	%r725, %r708, 16;
	mad.lo.s32 	%r132, %r724, 36969, %r725;
	and.b32  	%r726, %r711, 65535;
	shr.u32 	%r727, %r711, 16;
	mad.lo.s32 	%r133, %r726, 18000, %r727;
	shl.b32 	%r728, %r132, 16;
	add.s32 	%r729, %r728, %r133;
	mad.lo.s32 	%r134, %r115, -1190135011, -247581429;
	shl.b32 	%r730, %r718, 17;
	xor.b32  	%r731, %r730, %r718;
	shr.u32 	%r732, %r731, 13;
	xor.b32  	%r733, %r732, %r731;
	shl.b32 	%r734, %r733, 5;
	xor.b32  	%r135, %r734, %r733;
	xor.b32  	%r735, %r729, %r134;
	add.s32 	%r136, %r135, %r735;
	and.b32  	%r657, %r136, 3;
	setp.gt.s32 	%p41, %r657, 1;
	@%p41 bra 	$L__BB0_90;
	setp.eq.s32 	%p43, %r657, 0;
	@%p43 bra 	$L__BB0_93;
	xor.b32  	%r740, %r131, %r130;
	mul.lo.s32 	%r141, %r740, 33;
	bra.uni 	$L__BB0_94;
$L__BB0_90:
	setp.eq.s32 	%p42, %r657, 2;
	@%p42 bra 	$L__BB0_92;
	shr.u32 	%r736, %r136, 16;
	shf.l.wrap.b32 	%r737, %r131, %r131, %r736;
	add.s32 	%r141, %r737, %r130;
	bra.uni 	$L__BB0_94;
$L__BB0_92:
	shr.u32 	%r738, %r136, 16;
	shf.l.wrap.b32 	%r739, %r131, %r131, %r738;
	xor.b32  	%r141, %r739, %r130;
	bra.uni 	$L__BB0_94;
$L__BB0_93:
	mad.lo.s32 	%r141, %r131, 33, %r130;
$L__BB0_94:
	st.local.u32 	[%rd135], %r141;
	shl.b32 	%r742, %r129, 2;
	cvt.u64.u32 	%rd622, %r742;
	and.b64  	%rd623, %rd622, 124;
	add.s64 	%rd624, %rd3, %rd623;
	ld.local.u32 	%r142, [%rd624];
	and.b32  	%r743, %r132, 65535;
	shr.u32 	%r744, %r132, 16;
	mad.lo.s32 	%r937, %r743, 36969, %r744;
	and.b32  	%r745, %r133, 65535;
	shr.u32 	%r746, %r133, 16;
	mad.lo.s32 	%r936, %r745, 18000, %r746;
	shl.b32 	%r747, %r937, 16;
	add.s32 	%r748, %r747, %r936;
	mad.lo.s32 	%r934, %r134, 69069, 1234567;
	shl.b32 	%r749, %r135, 17;
	xor.b32  	%r750, %r749, %r135;
	shr.u32 	%r751, %r750, 13;
	xor.b32  	%r752, %r751, %r750;
	shl.b32 	%r753, %r752, 5;
	xor.b32  	%r935, %r753, %r752;
	xor.b32  	%r754, %r748, %r934;
	add.s32 	%r755, %r935, %r754;
	mul.hi.u32 	%r756, %r755, -1171354717;
	shr.u32 	%r757, %r756, 3;
	mul.lo.s32 	%r758, %r757, 11;
	sub.s32 	%r741, %r755, %r758;
	setp.gt.s32 	%p44, %r741, 4;
	@%p44 bra 	$L__BB0_101;
	setp.gt.s32 	%p50, %r741, 1;
	@%p50 bra 	$L__BB0_98;
	setp.eq.s32 	%p53, %r741, 0;
	@%p53 bra 	$L__BB0_114;
	mul.lo.s32 	%r945, %r142, %r141;
	bra.uni 	$L__BB0_115;
$L__BB0_98:
	setp.eq.s32 	%p51, %r741, 2;
	@%p51 bra 	$L__BB0_113;
	setp.eq.s32 	%p52, %r741, 3;
	@%p52 bra 	$L__BB0_112;
	shf.l.wrap.b32 	%r945, %r141, %r141, %r142;
	bra.uni 	$L__BB0_115;
$L__BB0_101:
	setp.gt.s32 	%p45, %r741, 7;
	@%p45 bra 	$L__BB0_105;
	setp.eq.s32 	%p48, %r741, 5;
	@%p48 bra 	$L__BB0_111;
	setp.eq.s32 	%p49, %r741, 6;
	@%p49 bra 	$L__BB0_110;
	or.b32  	%r945, %r142, %r141;
	bra.uni 	$L__BB0_115;
$L__BB0_105:
	setp.eq.s32 	%p46, %r741, 8;
	@%p46 bra 	$L__BB0_109;
	setp.eq.s32 	%p47, %r741, 9;
	@%p47 bra 	$L__BB0_108;
	popc.b32 	%r759, %r141;
	popc.b32 	%r760, %r142;
	add.s32 	%r945, %r760, %r759;
	bra.uni 	$L__BB0_115;
$L__BB0_108:
	clz.b32 	%r761, %r141;
	clz.b32 	%r762, %r142;
	add.s32 	%r945, %r762, %r761;
	bra.uni 	$L__BB0_115;
$L__BB0_109:
	xor.b32  	%r945, %r142, %r141;
	bra.uni 	$L__BB0_115;
$L__BB0_110:
	and.b32  	%r945, %r142, %r141;
	bra.uni 	$L__BB0_115;
$L__BB0_111:
	shf.r.wrap.b32 	%r945, %r141, %r141, %r142;
	bra.uni 	$L__BB0_115;
$L__BB0_112:
	min.u32 	%r945, %r141, %r142;
	bra.uni 	$L__BB0_115;
$L__BB0_113:
	mul.hi.u32 	%r945, %r141, %r142;
	bra.uni 	$L__BB0_115;
$L__BB0_114:
	add.s32 	%r945, %r142, %r141;
$L__BB0_115:
	st.local.u32 	[%rd135], %r945;
	add.s32 	%r933, %r933, 1;
	setp.ne.s32 	%p54, %r933, 64;
	@%p54 bra 	$L__BB0_3;
	ld.local.v4.u32 	{%r764, %r765, %r766, %r767}, [%rd3];
	xor.b32  	%r768, %r764, -2128831035;
	mul.lo.s32 	%r769, %r768, 16777619;
	xor.b32  	%r770, %r765, %r769;
	mul.lo.s32 	%r771, %r770, 16777619;
	xor.b32  	%r772, %r766, %r771;
	mul.lo.s32 	%r773, %r772, 16777619;
	xor.b32  	%r774, %r767, %r773;
	mul.lo.s32 	%r775, %r774, 16777619;
	ld.local.v4.u32 	{%r776, %r777, %r778, %r779}, [%rd3+16];
	xor.b32  	%r780, %r776, -2128831035;
	mul.lo.s32 	%r781, %r780, 16777619;
	xor.b32  	%r782, %r777, %r781;
	mul.lo.s32 	%r783, %r782, 16777619;
	xor.b32  	%r784, %r778, %r783;
	mul.lo.s32 	%r785, %r784, 16777619;
	xor.b32  	%r786, %r779, %r785;
	mul.lo.s32 	%r787, %r786, 16777619;
	ld.local.v4.u32 	{%r788, %r789, %r790, %r791}, [%rd3+32];
	xor.b32  	%r792, %r788, -2128831035;
	mul.lo.s32 	%r793, %r792, 16777619;
	xor.b32  	%r794, %r789, %r793;
	mul.lo.s32 	%r795, %r794, 16777619;
	xor.b32  	%r796, %r790, %r795;
	mul.lo.s32 	%r797, %r796, 16777619;
	xor.b32  	%r798, %r791, %r797;
	mul.lo.s32 	%r799, %r798, 16777619;
	ld.local.v4.u32 	{%r800, %r801, %r802, %r803}, [%rd3+48];
	xor.b32  	%r804, %r800, -2128831035;
	mul.lo.s32 	%r805, %r804, 16777619;
	xor.b32  	%r806, %r801, %r805;
	mul.lo.s32 	%r807, %r806, 16777619;
	xor.b32  	%r808, %r802, %r807;
	mul.lo.s32 	%r809, %r808, 16777619;
	xor.b32  	%r810, %r803, %r809;
	mul.lo.s32 	%r811, %r810, 16777619;
	ld.local.v4.u32 	{%r812, %r813, %r814, %r815}, [%rd3+64];
	xor.b32  	%r816, %r812, -2128831035;
	mul.lo.s32 	%r817, %r816, 16777619;
	xor.b32  	%r818, %r813, %r817;
	mul.lo.s32 	%r819, %r818, 16777619;
	xor.b32  	%r820, %r814, %r819;
	mul.lo.s32 	%r821, %r820, 16777619;
	xor.b32  	%r822, %r815, %r821;
	mul.lo.s32 	%r823, %r822, 16777619;
	ld.local.v4.u32 	{%r824, %r825, %r826, %r827}, [%rd3+80];
	xor.b32  	%r828, %r824, -2128831035;
	mul.lo.s32 	%r829, %r828, 16777619;
	xor.b32  	%r830, %r825, %r829;
	mul.lo.s32 	%r831, %r830, 16777619;
	xor.b32  	%r832, %r826, %r831;
	mul.lo.s32 	%r833, %r832, 16777619;
	xor.b32  	%r834, %r827, %r833;
	mul.lo.s32 	%r835, %r834, 16777619;
	ld.local.v4.u32 	{%r836, %r837, %r838, %r839}, [%rd3+96];
	xor.b32  	%r840, %r836, -2128831035;
	mul.lo.s32 	%r841, %r840, 16777619;
	xor.b32  	%r842, %r837, %r841;
	mul.lo.s32 	%r843, %r842, 16777619;
	xor.b32  	%r844, %r838, %r843;
	mul.lo.s32 	%r845, %r844, 16777619;
	xor.b32  	%r846, %r839, %r845;
	mul.lo.s32 	%r847, %r846, 16777619;
	ld.local.v4.u32 	{%r848, %r849, %r850, %r851}, [%rd3+112];
	xor.b32  	%r852, %r848, -2128831035;
	mul.lo.s32 	%r853, %r852, 16777619;
	xor.b32  	%r854, %r849, %r853;
	mul.lo.s32 	%r855, %r854, 16777619;
	xor.b32  	%r856, %r850, %r855;
	mul.lo.s32 	%r857, %r856, 16777619;
	xor.b32  	%r858, %r851, %r857;
	mul.lo.s32 	%r859, %r858, 16777619;
	mov.b64 	%rd953, 0;
	st.local.u64 	[%rd1], %rd953;
	st.local.u64 	[%rd1+8], %rd953;
	st.local.u64 	[%rd1+16], %rd953;
	st.local.u64 	[%rd1+24], %rd953;
	st.local.u64 	[%rd1+32], %rd953;
	st.local.u64 	[%rd1+40], %rd953;
	st.local.u64 	[%rd1+48], %rd953;
	st.local.u64 	[%rd1+56], %rd953;
	st.local.u64 	[%rd1+64], %rd953;
	st.local.u64 	[%rd1+80], %rd953;
	st.local.u64 	[%rd1+88], %rd953;
	st.local.u64 	[%rd1+96], %rd953;
	st.local.u64 	[%rd1+120], %rd953;
	st.local.u64 	[%rd1+128], %rd953;
	st.local.u64 	[%rd1+160], %rd953;
	cvt.u64.u32 	%rd629, %r775;
	cvt.u64.u32 	%rd630, %r787;
	shl.b64 	%rd631, %rd630, 32;
	and.b64  	%rd632, %rd631, 1095216660480;
	or.b64  	%rd633, %rd632, %rd629;
	and.b64  	%rd634, %rd631, 280375465082880;
	or.b64  	%rd635, %rd633, %rd634;
	and.b64  	%rd636, %rd631, 71776119061217280;
	shr.u32 	%r860, %r787, 24;
	cvt.u64.u32 	%rd637, %r860;
	shl.b64 	%rd638, %rd637, 56;
	or.b64  	%rd639, %rd635, %rd636;
	or.b64  	%rd975, %rd639, %rd638;
	cvt.u64.u32 	%rd640, %r799;
	cvt.u64.u32 	%rd641, %r811;
	shl.b64 	%rd642, %rd641, 32;
	and.b64  	%rd643, %rd642, 1095216660480;
	or.b64  	%rd644, %rd643, %rd640;
	and.b64  	%rd645, %rd642, 280375465082880;
	or.b64  	%rd646, %rd644, %rd645;
	and.b64  	%rd647, %rd642, 71776119061217280;
	shr.u32 	%r861, %r811, 24;
	cvt.u64.u32 	%rd648, %r861;
	shl.b64 	%rd649, %rd648, 56;
	or.b64  	%rd650, %rd646, %rd647;
	or.b64  	%rd970, %rd650, %rd649;
	cvt.u64.u32 	%rd651, %r823;
	cvt.u64.u32 	%rd652, %r835;
	shl.b64 	%rd653, %rd652, 32;
	and.b64  	%rd654, %rd653, 1095216660480;
	or.b64  	%rd655, %rd654, %rd651;
	and.b64  	%rd656, %rd653, 280375465082880;
	or.b64  	%rd657, %rd655, %rd656;
	and.b64  	%rd658, %rd653, 71776119061217280;
	shr.u32 	%r862, %r835, 24;
	cvt.u64.u32 	%rd659, %r862;
	shl.b64 	%rd660, %rd659, 56;
	or.b64  	%rd661, %rd657, %rd658;
	or.b64  	%rd965, %rd661, %rd660;
	cvt.u64.u32 	%rd662, %r847;
	cvt.u64.u32 	%rd663, %r859;
	shl.b64 	%rd664, %rd663, 32;
	and.b64  	%rd665, %rd664, 1095216660480;
	or.b64  	%rd666, %rd665, %rd662;
	and.b64  	%rd667, %rd664, 280375465082880;
	or.b64  	%rd668, %rd666, %rd667;
	and.b64  	%rd669, %rd664, 71776119061217280;
	shr.u32 	%r863, %r859, 24;
	cvt.u64.u32 	%rd670, %r863;
	shl.b64 	%rd671, %rd670, 56;
	or.b64  	%rd672, %rd668, %rd669;
	or.b64  	%rd960, %rd672, %rd671;
	mul.wide.s32 	%rd673, %r1, 8;
	add.s64 	%rd140, %rd1, %rd673;
	mul.wide.s32 	%rd674, %r2, 8;
	add.s64 	%rd141, %rd1, %rd674;
	mul.wide.s32 	%rd675, %r3, 8;
	add.s64 	%rd142, %rd1, %rd675;
	mul.wide.s32 	%rd676, %r4, 8;
	add.s64 	%rd143, %rd1, %rd676;
	mul.wide.s32 	%rd677, %r5, 8;
	add.s64 	%rd144, %rd1, %rd677;
	mul.wide.s32 	%rd678, %r6, 8;
	add.s64 	%rd145, %rd1, %rd678;
	mul.wide.s32 	%rd679, %r7, 8;
	add.s64 	%rd146, %rd1, %rd679;
	mul.wide.s32 	%rd680, %r8, 8;
	add.s64 	%rd147, %rd1, %rd680;
	mul.wide.s32 	%rd681, %r9, 8;
	add.s64 	%rd148, %rd1, %rd681;
	mul.wide.s32 	%rd682, %r10, 8;
	add.s64 	%rd149, %rd1, %rd682;
	mul.wide.s32 	%rd683, %r11, 8;
	add.s64 	%rd150, %rd1, %rd683;
	mul.wide.s32 	%rd684, %r12, 8;
	add.s64 	%rd151, %rd1, %rd684;
	mul.wide.s32 	%rd685, %r13, 8;
	add.s64 	%rd152, %rd1, %rd685;
	mul.wide.s32 	%rd686, %r14, 8;
	add.s64 	%rd153, %rd1, %rd686;
	mul.wide.s32 	%rd687, %r15, 8;
	add.s64 	%rd154, %rd1, %rd687;
	mul.wide.s32 	%rd688, %r16, 8;
	add.s64 	%rd155, %rd1, %rd688;
	mul.wide.s32 	%rd689, %r17, 8;
	add.s64 	%rd156, %rd1, %rd689;
	mul.wide.s32 	%rd690, %r18, 8;
	add.s64 	%rd157, %rd1, %rd690;
	mul.wide.s32 	%rd691, %r19, 8;
	add.s64 	%rd158, %rd1, %rd691;
	mul.wide.s32 	%rd692, %r20, 8;
	add.s64 	%rd159, %rd1, %rd692;
	mul.wide.s32 	%rd693, %r21, 8;
	add.s64 	%rd160, %rd1, %rd693;
	mul.wide.s32 	%rd694, %r22, 8;
	add.s64 	%rd161, %rd1, %rd694;
	mul.wide.s32 	%rd695, %r23, 8;
	add.s64 	%rd162, %rd1, %rd695;
	mul.wide.s32 	%rd696, %r24, 8;
	add.s64 	%rd163, %rd1, %rd696;
	mov.b32 	%r946, 0;
	mov.b64 	%rd969, -9223372036854775808;
	mov.b64 	%rd955, 1;
	mov.u64 	%rd952, keccakf_rndc;
	mov.u64 	%rd954, %rd953;
	mov.u64 	%rd958, %rd953;
	mov.u64 	%rd959, %rd953;
	mov.u64 	%rd963, %rd953;
	mov.u64 	%rd964, %rd953;
	mov.u64 	%rd968, %rd953;
	mov.u64 	%rd973, %rd953;
	mov.u64 	%rd974, %rd953;
$L__BB0_117:
	.pragma "nounroll";
	xor.b64  	%rd697, %rd976, %rd977;
	xor.b64  	%rd698, %rd697, %rd975;
	xor.b64  	%rd699, %rd698, %rd974;
	xor.b64  	%rd700, %rd699, %rd973;
	xor.b64  	%rd701, %rd971, %rd972;
	xor.b64  	%rd702, %rd701, %rd970;
	xor.b64  	%rd703, %rd702, %rd969;
	xor.b64  	%rd704, %rd703, %rd968;
	xor.b64  	%rd705, %rd966, %rd967;
	xor.b64  	%rd706, %rd705, %rd965;
	xor.b64  	%rd707, %rd706, %rd964;
	xor.b64  	%rd708, %rd707, %rd963;
	xor.b64  	%rd709, %rd961, %rd962;
	xor.b64  	%rd710, %rd709, %rd960;
	xor.b64  	%rd711, %rd710, %rd959;
	xor.b64  	%rd712, %rd711, %rd958;
	xor.b64  	%rd713, %rd956, %rd957;
	xor.b64  	%rd714, %rd713, %rd955;
	xor.b64  	%rd715, %rd714, %rd954;
	xor.b64  	%rd716, %rd715, %rd953;
	mov.b64 	{%r864, %r865}, %rd704;
	shf.l.wrap.b32 	%r866, %r864, %r865, 1;
	shf.l.wrap.b32 	%r867, %r865, %r864, 1;
	mov.b64 	%rd717, {%r867, %r866};
	xor.b64  	%rd718, %rd717, %rd716;
	xor.b64  	%rd719, %rd718, %rd977;
	st.local.u64 	[%rd1], %rd719;
	xor.b64  	%rd720, %rd718, %rd976;
	st.local.u64 	[%rd1+40], %rd720;
	xor.b64  	%rd721, %rd718, %rd975;
	st.local.u64 	[%rd1+80], %rd721;
	xor.b64  	%rd722, %rd718, %rd974;
	st.local.u64 	[%rd1+120], %rd722;
	xor.b64  	%rd723, %rd718, %rd973;
	st.local.u64 	[%rd1+160], %rd723;
	mov.b64 	{%r868, %r869}, %rd708;
	shf.l.wrap.b32 	%r870, %r868, %r869, 1;
	shf.l.wrap.b32 	%r871, %r869, %r868, 1;
	mov.b64 	%rd724, {%r871, %r870};
	xor.b64  	%rd725, %rd724, %rd700;
	xor.b64  	%rd726, %rd725, %rd972;
	st.local.u64 	[%rd1+8], %rd726;
	xor.b64  	%rd727, %rd725, %rd971;
	st.local.u64 	[%rd1+48], %rd727;
	xor.b64  	%rd728, %rd725, %rd970;
	st.local.u64 	[%rd1+88], %rd728;
	xor.b64  	%rd729, %rd725, %rd969;
	st.local.u64 	[%rd1+128], %rd729;
	xor.b64  	%rd730, %rd725, %rd968;
	st.local.u64 	[%rd1+168], %rd730;
	mov.b64 	{%r872, %r873}, %rd712;
	shf.l.wrap.b32 	%r874, %r872, %r873, 1;
	shf.l.wrap.b32 	%r875, %r873, %r872, 1;
	mov.b64 	%rd731, {%r875, %r874};
	xor.b64  	%rd732, %rd731, %rd704;
	xor.b64  	%rd733, %rd732, %rd967;
	st.local.u64 	[%rd1+16], %rd733;
	xor.b64  	%rd734, %rd732, %rd966;
	st.local.u64 	[%rd1+56], %rd734;
	xor.b64  	%rd735, %rd732, %rd965;
	st.local.u64 	[%rd1+96], %rd735;
	xor.b64  	%rd736, %rd732, %rd964;
	st.local.u64 	[%rd1+136], %rd736;
	xor.b64  	%rd737, %rd732, %rd963;
	st.local.u64 	[%rd1+176], %rd737;
	mov.b64 	{%r876, %r877}, %rd716;
	shf.l.wrap.b32 	%r878, %r876, %r877, 1;
	shf.l.wrap.b32 	%r879, %r877, %r876, 1;
	mov.b64 	%rd738, {%r879, %r878};
	xor.b64  	%rd739, %rd738, %rd708;
	xor.b64  	%rd740, %rd739, %rd962;
	st.local.u64 	[%rd1+24], %rd740;
	xor.b64  	%rd741, %rd739, %rd961;
	st.local.u64 	[%rd1+64], %rd741;
	xor.b64  	%rd742, %rd739, %rd960;
	st.local.u64 	[%rd1+104], %rd742;
	xor.b64  	%rd743, %rd739, %rd959;
	st.local.u64 	[%rd1+144], %rd743;
	xor.b64  	%rd744, %rd739, %rd958;
	st.local.u64 	[%rd1+184], %rd744;
	mov.b64 	{%r880, %r881}, %rd700;
	shf.l.wrap.b32 	%r882, %r880, %r881, 1;
	shf.l.wrap.b32 	%r883, %r881, %r880, 1;
	mov.b64 	%rd745, {%r883, %r882};
	xor.b64  	%rd746, %rd745, %rd712;
	xor.b64  	%rd747, %rd746, %rd957;
	st.local.u64 	[%rd1+32], %rd747;
	xor.b64  	%rd748, %rd746, %rd956;
	st.local.u64 	[%rd1+72], %rd748;
	xor.b64  	%rd749, %rd746, %rd955;
	st.local.u64 	[%rd1+112], %rd749;
	xor.b64  	%rd750, %rd746, %rd954;
	st.local.u64 	[%rd1+152], %rd750;
	xor.b64  	%rd751, %rd746, %rd953;
	st.local.u64 	[%rd1+192], %rd751;
	ld.local.u64 	%rd752, [%rd140];
	shl.b64 	%rd753, %rd726, %r264;
	shr.u64 	%rd754, %rd726, %r265;
	or.b64  	%rd755, %rd754, %rd753;
	st.local.u64 	[%rd140], %rd755;
	ld.local.u64 	%rd756, [%rd141];
	shl.b64 	%rd757, %rd752, %r266;
	shr.u64 	%rd758, %rd752, %r267;
	or.b64  	%rd759, %rd758, %rd757;
	st.local.u64 	[%rd141], %rd759;
	ld.local.u64 	%rd760, [%rd142];
	shl.b64 	%rd761, %rd756, %r268;
	shr.u64 	%rd762, %rd756, %r269;
	or.b64  	%rd763, %rd762, %rd761;
	st.local.u64 	[%rd142], %rd763;
	ld.local.u64 	%rd764, [%rd143];
	shl.b64 	%rd765, %rd760, %r270;
	shr.u64 	%rd766, %rd760, %r271;
	or.b64  	%rd767, %rd766, %rd765;
	st.local.u64 	[%rd143], %rd767;
	ld.local.u64 	%rd768, [%rd144];
	shl.b64 	%rd769, %rd764, %r272;
	shr.u64 	%rd770, %rd764, %r273;
	or.b64  	%rd771, %rd770, %rd769;
	st.local.u64 	[%rd144], %rd771;
	ld.local.u64 	%rd772, [%rd145];
	shl.b64 	%rd773, %rd768, %r274;
	shr.u64 	%rd774, %rd768, %r275;
	or.b64  	%rd775, %rd774, %rd773;
	st.local.u64 	[%rd145], %rd775;
	ld.local.u64 	%rd776, [%rd146];
	shl.b64 	%rd777, %rd772, %r276;
	shr.u64 	%rd778, %rd772, %r277;
	or.b64  	%rd779, %rd778, %rd777;
	st.local.u64 	[%rd146], %rd779;
	ld.local.u64 	%rd780, [%rd147];
	shl.b64 	%rd781, %rd776, %r278;
	shr.u64 	%rd782, %rd776, %r279;
	or.b64  	%rd783, %rd782, %rd781;
	st.local.u64 	[%rd147], %rd783;
	ld.local.u64 	%rd784, [%rd148];
	shl.b64 	%rd785, %rd780, %r280;
	shr.u64 	%rd786, %rd780, %r281;
	or.b64  	%rd787, %rd786, %rd785;
	st.local.u64 	[%rd148], %rd787;
	ld.local.u64 	%rd788, [%rd149];
	shl.b64 	%rd789, %rd784, %r282;
	shr.u64 	%rd790, %rd784, %r283;
	or.b64  	%rd791, %rd790, %rd789;
	st.local.u64 	[%rd149], %rd791;
	ld.local.u64 	%rd792, [%rd150];
	shl.b64 	%rd793, %rd788, %r284;
	shr.u64 	%rd794, %rd788, %r285;
	or.b64  	%rd795, %rd794, %rd793;
	st.local.u64 	[%rd150], %rd795;
	ld.local.u64 	%rd796, [%rd151];
	shl.b64 	%rd797, %rd792, %r286;
	shr.u64 	%rd798, %rd792, %r287;
	or.b64  	%rd799, %rd798, %rd797;
	st.local.u64 	[%rd151], %rd799;
	ld.local.u64 	%rd800, [%rd152];
	shl.b64 	%rd801, %rd796, %r288;
	shr.u64 	%rd802, %rd796, %r289;
	or.b64  	%rd803, %rd802, %rd801;
	st.local.u64 	[%rd152], %rd803;
	ld.local.u64 	%rd804, [%rd153];
	shl.b64 	%rd805, %rd800, %r290;
	shr.u64 	%rd806, %rd800, %r291;
	or.b64  	%rd807, %rd806, %rd805;
	st.local.u64 	[%rd153], %rd807;
	ld.local.u64 	%rd808, [%rd154];
	shl.b64 	%rd809, %rd804, %r292;
	shr.u64 	%rd810, %rd804, %r293;
	or.b64  	%rd811, %rd810, %rd809;
	st.local.u64 	[%rd154], %rd811;
	ld.local.u64 	%rd812, [%rd155];
	shl.b64 	%rd813, %rd808, %r294;
	shr.u64 	%rd814, %rd808, %r295;
	or.b64  	%rd815, %rd814, %rd813;
	st.local.u64 	[%rd155], %rd815;
	ld.local.u64 	%rd816, [%rd156];
	shl.b64 	%rd817, %rd812, %r296;
	shr.u64 	%rd818, %rd812, %r297;
	or.b64  	%rd819, %rd818, %rd817;
	st.local.u64 	[%rd156], %rd819;
	ld.local.u64 	%rd820, [%rd157];
	shl.b64 	%rd821, %rd816, %r298;
	shr.u64 	%rd822, %rd816, %r299;
	or.b64  	%rd823, %rd822, %rd821;
	st.local.u64 	[%rd157], %rd823;
	ld.local.u64 	%rd824, [%rd158];
	shl.b64 	%rd825, %rd820, %r300;
	shr.u64 	%rd826, %rd820, %r301;
	or.b64  	%rd827, %rd826, %rd825;
	st.local.u64 	[%rd158], %rd827;
	ld.local.u64 	%rd828, [%rd159];
	shl.b64 	%rd829, %rd824, %r302;
	shr.u64 	%rd830, %rd824, %r303;
	or.b64  	%rd831, %rd830, %rd829;
	st.local.u64 	[%rd159], %rd831;
	ld.local.u64 	%rd832, [%rd160];
	shl.b64 	%rd833, %rd828, %r304;
	shr.u64 	%rd834, %rd828, %r305;
	or.b64  	%rd835, %rd834, %rd833;
	st.local.u64 	[%rd160], %rd835;
	ld.local.u64 	%rd836, [%rd161];
	shl.b64 	%rd837, %rd832, %r306;
	shr.u64 	%rd838, %rd832, %r307;
	or.b64  	%rd839, %rd838, %rd837;
	st.local.u64 	[%rd161], %rd839;
	ld.local.u64 	%rd840, [%rd162];
	shl.b64 	%rd841, %rd836, %r308;
	shr.u64 	%rd842, %rd836, %r309;
	or.b64  	%rd843, %rd842, %rd841;
	st.local.u64 	[%rd162], %rd843;
	shl.b64 	%rd844, %rd840, %r310;
	shr.u64 	%rd845, %rd840, %r311;
	or.b64  	%rd846, %rd845, %rd844;
	st.local.u64 	[%rd163], %rd846;
	ld.local.u64 	%rd847, [%rd1];
	ld.local.u64 	%rd848, [%rd1+8];
	ld.local.u64 	%rd849, [%rd1+16];
	ld.local.u64 	%rd850, [%rd1+24];
	ld.local.u64 	%rd851, [%rd1+32];
	not.b64 	%rd852, %rd848;
	and.b64  	%rd853, %rd849, %rd852;
	not.b64 	%rd854, %rd849;
	and.b64  	%rd855, %rd850, %rd854;
	xor.b64  	%rd972, %rd848, %rd855;
	st.local.u64 	[%rd1+8], %rd972;
	not.b64 	%rd856, %rd850;
	and.b64  	%rd857, %rd851, %rd856;
	xor.b64  	%rd967, %rd849, %rd857;
	st.local.u64 	[%rd1+16], %rd967;
	not.b64 	%rd858, %rd851;
	and.b64  	%rd859, %rd847, %rd858;
	xor.b64  	%rd962, %rd850, %rd859;
	st.local.u64 	[%rd1+24], %rd962;
	not.b64 	%rd860, %rd847;
	and.b64  	%rd861, %rd848, %rd860;
	xor.b64  	%rd957, %rd851, %rd861;
	st.local.u64 	[%rd1+32], %rd957;
	ld.local.u64 	%rd862, [%rd1+40];
	ld.local.u64 	%rd863, [%rd1+48];
	ld.local.u64 	%rd864, [%rd1+56];
	ld.local.u64 	%rd865, [%rd1+64];
	ld.local.u64 	%rd866, [%rd1+72];
	not.b64 	%rd867, %rd863;
	and.b64  	%rd868, %rd864, %rd867;
	xor.b64  	%rd976, %rd862, %rd868;
	st.local.u64 	[%rd1+40], %rd976;
	not.b64 	%rd869, %rd864;
	and.b64  	%rd870, %rd865, %rd869;
	xor.b64  	%rd971, %rd863, %rd870;
	st.local.u64 	[%rd1+48], %rd971;
	not.b64 	%rd871, %rd865;
	and.b64  	%rd872, %rd866, %rd871;
	xor.b64  	%rd966, %rd864, %rd872;
	st.local.u64 	[%rd1+56], %rd966;
	not.b64 	%rd873, %rd866;
	and.b64  	%rd874, %rd862, %rd873;
	xor.b64  	%rd961, %rd865, %rd874;
	st.local.u64 	[%rd1+64], %rd961;
	not.b64 	%rd875, %rd862;
	and.b64  	%rd876, %rd863, %rd875;
	xor.b64  	%rd956, %rd866, %rd876;
	st.local.u64 	[%rd1+72], %rd956;
	ld.local.u64 	%rd877, [%rd1+80];
	ld.local.u64 	%rd878, [%rd1+88];
	ld.local.u64 	%rd879, [%rd1+96];
	ld.local.u64 	%rd880, [%rd1+104];
	ld.local.u64 	%rd881, [%rd1+112];
	not.b64 	%rd882, %rd878;
	and.b64  	%rd883, %rd879, %rd882;
	xor.b64  	%rd975, %rd877, %rd883;
	st.local.u64 	[%rd1+80], %rd975;
	not.b64 	%rd884, %rd879;
	and.b64  	%rd885, %rd880, %rd884;
	xor.b64  	%rd970, %rd878, %rd885;
	st.local.u64 	[%rd1+88], %rd970;
	not.b64 	%rd886, %rd880;
	and.b64  	%rd887, %rd881, %rd886;
	xor.b64  	%rd965, %rd879, %rd887;
	st.local.u64 	[%rd1+96], %rd965;
	not.b64 	%rd888, %rd881;
	and.b64  	%rd889, %rd877, %rd888;
	xor.b64  	%rd960, %rd880, %rd889;
	st.local.u64 	[%rd1+104], %rd960;
	not.b64 	%rd890, %rd877;
	and.b64  	%rd891, %rd878, %rd890;
	xor.b64  	%rd955, %rd881, %rd891;
	st.local.u64 	[%rd1+112], %rd955;
	ld.local.u64 	%rd892, [%rd1+120];
	ld.local.u64 	%rd893, [%rd1+128];
	ld.local.u64 	%rd894, [%rd1+136];
	ld.local.u64 	%rd895, [%rd1+144];
	ld.local.u64 	%rd896, [%rd1+152];
	not.b64 	%rd897, %rd893;
	and.b64  	%rd898, %rd894, %rd897;
	xor.b64  	%rd974, %rd892, %rd898;
	st.local.u64 	[%rd1+120], %rd974;
	not.b64 	%rd899, %rd894;
	and.b64  	%rd900, %rd895, %rd899;
	xor.b64  	%rd969, %rd893, %rd900;
	st.local.u64 	[%rd1+128], %rd969;
	not.b64 	%rd901, %rd895;
	and.b64  	%rd902, %rd896, %rd901;
	xor.b64  	%rd964, %rd894, %rd902;
	st.local.u64 	[%rd1+136], %rd964;
	not.b64 	%rd903, %rd896;
	and.b64  	%rd904, %rd892, %rd903;
	xor.b64  	%rd959, %rd895, %rd904;
	st.local.u64 	[%rd1+144], %rd959;
	not.b64 	%rd905, %rd892;
	and.b64  	%rd906, %rd893, %rd905;
	xor.b64  	%rd954, %rd896, %rd906;
	st.local.u64 	[%rd1+152], %rd954;
	ld.local.u64 	%rd907, [%rd1+160];
	ld.local.u64 	%rd908, [%rd1+168];
	ld.local.u64 	%rd909, [%rd1+176];
	ld.local.u64 	%rd910, [%rd1+184];
	ld.local.u64 	%rd911, [%rd1+192];
	not.b64 	%rd912, %rd908;
	and.b64  	%rd913, %rd909, %rd912;
	xor.b64  	%rd973, %rd907, %rd913;
	st.local.u64 	[%rd1+160], %rd973;
	not.b64 	%rd914, %rd909;
	and.b64  	%rd915, %rd910, %rd914;
	xor.b64  	%rd968, %rd908, %rd915;
	st.local.u64 	[%rd1+168], %rd968;
	not.b64 	%rd916, %rd910;
	and.b64  	%rd917, %rd911, %rd916;
	xor.b64  	%rd963, %rd909, %rd917;
	st.local.u64 	[%rd1+176], %rd963;
	not.b64 	%rd918, %rd911;
	and.b64  	%rd919, %rd907, %rd918;
	xor.b64  	%rd958, %rd910, %rd919;
	st.local.u64 	[%rd1+184], %rd958;
	not.b64 	%rd920, %rd907;
	and.b64  	%rd921, %rd908, %rd920;
	xor.b64  	%rd953, %rd911, %rd921;
	st.local.u64 	[%rd1+192], %rd953;
	ld.const.u64 	%rd922, [%rd952];
	xor.b64  	%rd923, %rd853, %rd922;
	xor.b64  	%rd977, %rd923, %rd847;
	st.local.u64 	[%rd1], %rd977;
	add.s32 	%r946, %r946, 1;
	add.s64 	%rd952, %rd952, 8;
	setp.ne.s32 	%p55, %r946, 24;
	@%p55 bra 	$L__BB0_117;
	setp.ge.u64 	%p56, %rd962, %rd217;
	@%p56 bra 	$L__BB0_120;
	cvta.to.global.u64 	%rd924, %rd218;
	atom.global.min.u64 	%rd925, [%rd924], %rd4;
$L__BB0_120:
	ret;

}


// ===== COMPILED SASS (sm_100) =====

	.target	sm_100

	.elftype	@"ET_EXEC"


//--------------------- .note.nv.tkinfo           --------------------------
	.section	.note.nv.tkinfo,"",@"SHT_NOTE"
	.sectionflags	@"SHF_NOTE_NV_TKINFO"
	.tkinfo
        /*0018*/ 	.word	0x00000002
        /*0030*/ 	.string	""
        /*0030*/ 	.string	"ptxas"
        /*0030*/ 	.string	"Cuda compilation tools, release 13.0, V13.0.88"
        /*0030*/ 	.string	"Build cuda_13.0.r13.0/compiler.36424714_0"
        /*0030*/ 	.string	"-arch sm_100 -m 64 "



//--------------------- .note.nv.cuinfo           --------------------------
	.section	.note.nv.cuinfo,"",@"SHT_NOTE"
	.sectionflags	@"SHF_NOTE_NV_CUINFO"
        /*0018*/ 	.short	0x0002
        /*001a*/ 	.short	0x0064
        /*001c*/ 	.short	0x0082
	.zero		2


//--------------------- .nv.info                  --------------------------
	.section	.nv.info,"",@"SHT_CUDA_INFO"
	.align	4


	//----- nvinfo : EIATTR_REGCOUNT
	.align		4
        /*0000*/ 	.byte	0x04, 0x2f
        /*0002*/ 	.short	(.L_4 - .L_3)
	.align		4
.L_3:
        /*0004*/ 	.word	index@(_Z13kawpow_searchPKmPKhmmjPm)
        /*0008*/ 	.word	0x00000060


	//----- nvinfo : EIATTR_FRAME_SIZE
	.align		4
.L_4:
        /*000c*/ 	.byte	0x04, 0x11
        /*000e*/ 	.short	(.L_6 - .L_5)
	.align		4
.L_5:
        /*0010*/ 	.word	index@(_Z13kawpow_searchPKmPKhmmjPm)
        /*0014*/ 	.word	0x00000150


	//----- nvinfo : EIATTR_MIN_STACK_SIZE
	.align		4
.L_6:
        /*0018*/ 	.byte	0x04, 0x12
        /*001a*/ 	.short	(.L_8 - .L_7)
	.align		4
.L_7:
        /*001c*/ 	.word	index@(_Z13kawpow_searchPKmPKhmmjPm)
        /*0020*/ 	.word	0x00000150
.L_8:


//--------------------- .nv.compat                --------------------------
	.section	.nv.compat,"",@"SHT_CUDA_COMPAT_INFO"
	.align	4
        /*0000*/ 	.byte	0x02, 0x09, 0x00, 0x00, 0x02, 0x02, 0x01, 0x00, 0x02, 0x05, 0x05, 0x00, 0x03, 0x07, 0x01, 0x01
        /*0010*/ 	.byte	0x02, 0x03, 0x00, 0x00, 0x02, 0x06, 0x01, 0x00, 0x04, 0x0b, 0x08, 0x00, 0x09, 0x00, 0x00, 0x00
        /*0020*/ 	.byte	0x00, 0x00, 0x00, 0x00


//--------------------- .nv.info._Z13kawpow_searchPKmPKhmmjPm --------------------------
	.section	.nv.info._Z13kawpow_searchPKmPKhmmjPm,"",@"SHT_CUDA_INFO"
	.sectionflags	@""
	.align	4


	//----- nvinfo : EIATTR_CUDA_API_VERSION
	.align		4
        /*0000*/ 	.byte	0x04, 0x37
        /*0002*/ 	.short	(.L_10 - .L_9)
.L_9:
        /*0004*/ 	.word	0x00000082


	//----- nvinfo : EIATTR_KPARAM_INFO
	.align		4
.L_10:
        /*0008*/ 	.byte	0x04, 0x17
        /*000a*/ 	.short	(.L_12 - .L_11)
.L_11:
        /*000c*/ 	.word	0x00000000
        /*0010*/ 	.short	0x0005
        /*0012*/ 	.short	0x0028
        /*0014*/ 	.byte	0x00, 0xf5, 0x21, 0x00


	//----- nvinfo : EIATTR_KPARAM_INFO
	.align		4
.L_12:
        /*0018*/ 	.byte	0x04, 0x17
        /*001a*/ 	.short	(.L_14 - .L_13)
.L_13:
        /*001c*/ 	.word	0x00000000
        /*0020*/ 	.short	0x0004
        /*0022*/ 	.short	0x0020
        /*0024*/ 	.byte	0x00, 0xf0, 0x11, 0x00


	//----- nvinfo : EIATTR_KPARAM_INFO
	.align		4
.L_14:
        /*0028*/ 	.byte	0x04, 0x17
        /*002a*/ 	.short	(.L_16 - .L_15)
.L_15:
        /*002c*/ 	.word	0x00000000
        /*0030*/ 	.short	0x0003
        /*0032*/ 	.short	0x0018
        /*0034*/ 	.byte	0x00, 0xf0, 0x21, 0x00


	//----- nvinfo : EIATTR_KPARAM_INFO
	.align		4
.L_16:
        /*0038*/ 	.byte	0x04, 0x17
        /*003a*/ 	.short	(.L_18 - .L_17)
.L_17:
        /*003c*/ 	.word	0x00000000
        /*0040*/ 	.short	0x0002
        /*0042*/ 	.short	0x0010
        /*0044*/ 	.byte	0x00, 0xf0, 0x21, 0x00


	//----- nvinfo : EIATTR_KPARAM_INFO
	.align		4
.L_18:
        /*0048*/ 	.byte	0x04, 0x17
        /*004a*/ 	.short	(.L_20 - .L_19)
.L_19:
        /*004c*/ 	.word	0x00000000
        /*0050*/ 	.short	0x0001
        /*0052*/ 	.short	0x0008
        /*0054*/ 	.byte	0x00, 0xf5, 0x21, 0x00


	//----- nvinfo : EIATTR_KPARAM_INFO
	.align		4
.L_20:
        /*0058*/ 	.byte	0x04, 0x17
        /*005a*/ 	.short	(.L_22 - .L_21)
.L_21:
        /*005c*/ 	.word	0x00000000
        /*0060*/ 	.short	0x0000
        /*0062*/ 	.short	0x0000
        /*0064*/ 	.byte	0x00, 0xf5, 0x21, 0x00


	//----- nvinfo : EIATTR_SPARSE_MMA_MASK
	.align		4
.L_22:
        /*0068*/ 	.byte	0x03, 0x50
        /*006a*/ 	.short	0x0000


	//----- nvinfo : EIATTR_MAXREG_COUNT
	.align		4
        /*006c*/ 	.byte	0x03, 0x1b
        /*006e*/ 	.short	0x00ff


	//----- nvinfo : EIATTR_MERCURY_ISA_VERSION
	.align		4
        /*0070*/ 	.byte	0x03, 0x5f
        /*0072*/ 	.short	0x0101


	//----- nvinfo : EIATTR_VRC_CTA_INIT_COUNT
	.align		4
        /*0074*/ 	.byte	0x02, 0x4a
	.zero		1
	.zero		1


	//----- nvinfo : EIATTR_EXIT_INSTR_OFFSETS
	.align		4
        /*0078*/ 	.byte	0x04, 0x1c
        /*007a*/ 	.short	(.L_24 - .L_23)


	//   ....[0]....
.L_23:
        /*007c*/ 	.word	0x000081d0


	//   ....[1]....
        /*0080*/ 	.word	0x00008200


	//----- nvinfo : EIATTR_INDIRECT_BRANCH_TARGETS
	.align		4
.L_24:
        /*0084*/ 	.byte	0x04, 0x34
        /*0086*/ 	.short	(.L_26 - .L_25)


	//   ....[0]....
.L_25:
        /*0088*/ 	.word	.L_x_36@srel
        /*008c*/ 	.short	0x0
        /*008e*/ 	.short	0x0
        /*0090*/ 	.word	0x3
        /*0094*/ 	.word	.L_x_37@srel
        /*0098*/ 	.word	.L_x_38@srel
        /*009c*/ 	.word	.L_x_39@srel


	//   ....[1]....
        /*00a0*/ 	.word	.L_x_40@srel
        /*00a4*/ 	.short	0x0
        /*00a6*/ 	.short	0x0
        /*00a8*/ 	.word	0x3
        /*00ac*/ 	.word	.L_x_41@srel
        /*00b0*/ 	.word	.L_x_42@srel
        /*00b4*/ 	.word	.L_x_43@srel


	//   ....[2]....
        /*00b8*/ 	.word	.L_x_44@srel
        /*00bc*/ 	.short	0x0
        /*00be*/ 	.short	0x0
        /*00c0*/ 	.word	0x3
        /*00c4*/ 	.word	.L_x_45@srel
        /*00c8*/ 	.word	.L_x_46@srel
        /*00cc*/ 	.word	.L_x_47@srel


	//   ....[3]....
        /*00d0*/ 	.word	.L_x_48@srel
        /*00d4*/ 	.short	0x0
        /*00d6*/ 	.short	0x0
        /*00d8*/ 	.word	0x3
        /*00dc*/ 	.word	.L_x_49@srel
        /*00e0*/ 	.word	.L_x_50@srel
        /*00e4*/ 	.word	.L_x_51@srel


	//   ....[4]....
        /*00e8*/ 	.word	.L_x_52@srel
        /*00ec*/ 	.short	0x0
        /*00ee*/ 	.short	0x0
        /*00f0*/ 	.word	0x3
        /*00f4*/ 	.word	.L_x_53@srel
        /*00f8*/ 	.word	.L_x_54@srel
        /*00fc*/ 	.word	.L_x_55@srel


	//   ....[5]....
        /*0100*/ 	.word	.L_x_56@srel
        /*0104*/ 	.short	0x0
        /*0106*/ 	.short	0x0
        /*0108*/ 	.word	0x3
        /*010c*/ 	.word	.L_x_57@srel
        /*0110*/ 	.word	.L_x_58@srel
        /*0114*/ 	.word	.L_x_59@srel


	//   ....[6]....
        /*0118*/ 	.word	.L_x_60@srel
        /*011c*/ 	.short	0x0
        /*011e*/ 	.short	0x0
        /*0120*/ 	.word	0x3
        /*0124*/ 	.word	.L_x_61@srel
        /*0128*/ 	.word	.L_x_62@srel
        /*012c*/ 	.word	.L_x_63@srel


	//   ....[7]....
        /*0130*/ 	.word	.L_x_64@srel
        /*0134*/ 	.short	0x0
        /*0136*/ 	.short	0x0
        /*0138*/ 	.word	0x3
        /*013c*/ 	.word	.L_x_65@srel
        /*0140*/ 	.word	.L_x_66@srel
        /*0144*/ 	.word	.L_x_67@srel


	//   ....[8]....
        /*0148*/ 	.word	.L_x_68@srel
        /*014c*/ 	.short	0x0
        /*014e*/ 	.short	0x0
        /*0150*/ 	.word	0x3
        /*0154*/ 	.word	.L_x_69@srel
        /*0158*/ 	.word	.L_x_70@srel
        /*015c*/ 	.word	.L_x_71@srel


	//   ....[9]....
        /*0160*/ 	.word	.L_x_72@srel
        /*0164*/ 	.short	0x0
        /*0166*/ 	.short	0x0
        /*0168*/ 	.word	0x3
        /*016c*/ 	.word	.L_x_73@srel
        /*0170*/ 	.word	.L_x_74@srel
        /*0174*/ 	.word	.L_x_75@srel


	//   ....[10]....
        /*0178*/ 	.word	.L_x_76@srel
        /*017c*/ 	.short	0x0
        /*017e*/ 	.short	0x0
        /*0180*/ 	.word	0x3
        /*0184*/ 	.word	.L_x_77@srel
        /*0188*/ 	.word	.L_x_78@srel
        /*018c*/ 	.word	.L_x_79@srel


	//   ....[11]....
        /*0190*/ 	.word	.L_x_80@srel
        /*0194*/ 	.short	0x0
        /*0196*/ 	.short	0x0
        /*0198*/ 	.word	0x3
        /*019c*/ 	.word	.L_x_81@srel
        /*01a0*/ 	.word	.L_x_82@srel
        /*01a4*/ 	.word	.L_x_83@srel


	//----- nvinfo : EIATTR_CRS_STACK_SIZE
	.align		4
.L_26:
        /*01a8*/ 	.byte	0x04, 0x1e
        /*01aa*/ 	.short	(.L_28 - .L_27)
.L_27:
        /*01ac*/ 	.word	0x00000000


	//----- nvinfo : EIATTR_CBANK_PARAM_SIZE
	.align		4
.L_28:
        /*01b0*/ 	.byte	0x03, 0x19
        /*01b2*/ 	.short	0x0030


	//----- nvinfo : EIATTR_PARAM_CBANK
	.align		4
        /*01b4*/ 	.byte	0x04, 0x0a
        /*01b6*/ 	.short	(.L_30 - .L_29)
	.align		4
.L_29:
        /*01b8*/ 	.word	index@(.nv.constant0._Z13kawpow_searchPKmPKhmmjPm)
        /*01bc*/ 	.short	0x0380
        /*01be*/ 	.short	0x0030


	//----- nvinfo : EIATTR_SW_WAR
	.align		4
.L_30:
        /*01c0*/ 	.byte	0x04, 0x36
        /*01c2*/ 	.short	(.L_32 - .L_31)
.L_31:
        /*01c4*/ 	.word	0x00000008
.L_32:


//--------------------- .nv.callgraph             --------------------------
	.section	.nv.callgraph,"",@"SHT_CUDA_CALLGRAPH"
	.align	4
	.sectionentsize	8
	.align		4
        /*0000*/ 	.word	0x00000000
	.align		4
        /*0004*/ 	.word	0xffffffff
	.align		4
        /*0008*/ 	.word	0x00000000
	.align		4
        /*000c*/ 	.word	0xfffffffe
	.align		4
        /*0010*/ 	.word	0x00000000
	.align		4
        /*0014*/ 	.word	0xfffffffd
	.align		4
        /*0018*/ 	.word	0x00000000
	.align		4
        /*001c*/ 	.word	0xfffffffc


//--------------------- .nv.constant3             --------------------------
	.section	.nv.constant3,"a",@progbits
	.align	8
.nv.constant3:
	.type		keccakf_rndc,@object
	.size		keccakf_rndc,(keccakf_rotc - keccakf_rndc)
keccakf_rndc:
        /*0000*/ 	.byte	0x01, 0x00, 0x00, 0x00, 0x00, 0x00, 0x00, 0x00, 0x82, 0x80, 0x00, 0x00, 0x00, 0x00, 0x00, 0x00
        /* <DEDUP_REMOVED lines=11> */
	.type		keccakf_rotc,@object
	.size		keccakf_rotc,(keccakf_piln - keccakf_rotc)
keccakf_rotc:
        /*00c0*/ 	.byte	0x01, 0x00, 0x00, 0x00, 0x03, 0x00, 0x00, 0x00, 0x06, 0x00, 0x00, 0x00, 0x0a, 0x00, 0x00, 0x00
        /*00d0*/ 	.byte	0x0f, 0x00, 0x00, 0x00, 0x15, 0x00, 0x00, 0x00, 0x1c, 0x00, 0x00, 0x00, 0x24, 0x00, 0x00, 0x00
        /*00e0*/ 	.byte	0x2d, 0x00, 0x00, 0x00, 0x37, 0x00, 0x00, 0x00, 0x02, 0x00, 0x00, 0x00, 0x0e, 0x00, 0x00, 0x00
        /*00f0*/ 	.byte	0x1b, 0x00, 0x00, 0x00, 0x29, 0x00, 0x00, 0x00, 0x38, 0x00, 0x00, 0x00, 0x08, 0x00, 0x00, 0x00
        /*0100*/ 	.byte	0x19, 0x00, 0x00, 0x00, 0x2b, 0x00, 0x00, 0x00, 0x3e, 0x00, 0x00, 0x00, 0x12, 0x00, 0x00, 0x00
        /*0110*/ 	.byte	0x27, 0x00, 0x00, 0x00, 0x3d, 0x00, 0x00, 0x00, 0x14, 0x00, 0x00, 0x00, 0x2c, 0x00, 0x00, 0x00
	.type		keccakf_piln,@object
	.size		keccakf_piln,(.L_2 - keccakf_piln)
keccakf_piln:
        /*0120*/ 	.byte	0x0a, 0x00, 0x00, 0x00, 0x07, 0x00, 0x00, 0x00, 0x0b, 0x00, 0x00, 0x00, 0x11, 0x00, 0x00, 0x00
        /*0130*/ 	.byte	0x12, 0x00, 0x00, 0x00, 0x03, 0x00, 0x00, 0x00, 0x05, 0x00, 0x00, 0x00, 0x10, 0x00, 0x00, 0x00
        /*0140*/ 	.byte	0x08, 0x00, 0x00, 0x00, 0x15, 0x00, 0x00, 0x00, 0x18, 0x00, 0x00, 0x00, 0x04, 0x00, 0x00, 0x00
        /*0150*/ 	.byte	0x0f, 0x00, 0x00, 0x00, 0x17, 0x00, 0x00, 0x00, 0x13, 0x00, 0x00, 0x00, 0x0d, 0x00, 0x00, 0x00
        /*0160*/ 	.byte	0x0c, 0x00, 0x00, 0x00, 0x02, 0x00, 0x00, 0x00, 0x14, 0x00, 0x00, 0x00, 0x0e, 0x00, 0x00, 0x00
        /*0170*/ 	.byte	0x16, 0x00, 0x00, 0x00, 0x09, 0x00, 0x00, 0x00, 0x06, 0x00, 0x00, 0x00, 0x01, 0x00, 0x00, 0x00
.L_2:


//--------------------- .nv.constant2._Z13kawpow_searchPKmPKhmmjPm --------------------------
	.section	.nv.constant2._Z13kawpow_searchPKmPKhmmjPm,"a",@progbits
	.sectionflags	@""
	.align	4
.nv.constant2._Z13kawpow_searchPKmPKhmmjPm:
        /* <DEDUP_REMOVED lines=9> */


//--------------------- .text._Z13kawpow_searchPKmPKhmmjPm --------------------------
	.section	.text._Z13kawpow_searchPKmPKhmmjPm,"ax",@progbits
	.align	128
        .global         _Z13kawpow_searchPKmPKhmmjPm
        .type           _Z13kawpow_searchPKmPKhmmjPm,@function
        .size           _Z13kawpow_searchPKmPKhmmjPm,(.L_x_84 - _Z13kawpow_searchPKmPKhmmjPm)
        .other          _Z13kawpow_searchPKmPKhmmjPm,@"STO_CUDA_ENTRY STV_DEFAULT"
_Z13kawpow_searchPKmPKhmmjPm:
.text._Z13kawpow_searchPKmPKhmmjPm:
[----:B------:R-:W0:Y:S08]  /*0000*/  LDC R1, c[0x0][0x37c] ;  /* 0x0000df00ff017b82 */ /* 0x000e300000000800 */
[----:B------:R-:W1:Y:S01]  /*0010*/  LDC.64 R4, c[0x0][0x388] ;  /* 0x0000e200ff047b82 */ /* 0x000e620000000a00 */
[----:B------:R-:W1:Y:S01]  /*0020*/  LDCU.64 UR60, c[0x0][0x358] ;  /* 0x00006b00ff3c77ac */ /* 0x000e620008000a00 */
[----:B0-----:R-:W-:Y:S01]  /*0030*/  VIADD R1, R1, 0xfffffeb0 ;  /* 0xfffffeb001017836 */ /* 0x001fe20000000000 */
[----:B------:R-:W0:Y:S01]  /*0040*/  LDCU.128 UR4, c[0x3][0x170] ;  /* 0x00c02e00ff0477ac */ /* 0x000e220008000c00 */
[----:B------:R-:W2:Y:S04]  /*0050*/  S2R R15, SR_TID.X ;  /* 0x00000000000f7919 */ /* 0x000ea80000002100 */
[----:B------:R-:W2:Y:S01]  /*0060*/  S2UR UR20, SR_CTAID.X ;  /* 0x00000000001479c3 */ /* 0x000ea20000002500 */
[----:B------:R-:W3:Y:S01]  /*0070*/  LDCU.128 UR8, c[0x3][0xc0] ;  /* 0x00c01800ff0877ac */ /* 0x000ee20008000c00 */
[----:B------:R-:W4:Y:S06]  /*0080*/  LDCU.128 UR12, c[0x3][0xd0] ;  /* 0x00c01a00ff0c77ac */ /* 0x000f2c0008000c00 */
[----:B------:R-:W2:Y:S01]  /*0090*/  LDC R78, c[0x0][0x360] ;  /* 0x0000d800ff4e7b82 */ /* 0x000ea20000000800 */
[----:B------:R-:W5:Y:S01]  /*00a0*/  LDCU.128 UR16, c[0x3][0x160] ;  /* 0x00c02c00ff1077ac */ /* 0x000f620008000c00 */
[----:B------:R-:W5:Y:S01]  /*00b0*/  LDCU UR76, c[0x3][0x124] ;  /* 0x00c02480ff4c77ac */ /* 0x000f620008000800 */
[----:B-1----:R-:W5:Y:S01]  /*00c0*/  LDG.E.CONSTANT R3, desc[UR60][R4.64+0x4] ;  /* 0x0000043c04037981 */ /* 0x002f62000c1e9900 */
[----:B------:R-:W1:Y:S03]  /*00d0*/  LDCU UR74, c[0x3][0x128] ;  /* 0x00c02500ff4a77ac */ /* 0x000e660008000800 */
[----:B------:R-:W5:Y:S01]  /*00e0*/  LDG.E.CONSTANT R7, desc[UR60][R4.64+0x14] ;  /* 0x0000143c04077981 */ /* 0x000f62000c1e9900 */
[----:B------:R-:W1:Y:S03]  /*00f0*/  LDCU UR75, c[0x3][0x148] ;  /* 0x00c02900ff4b77ac */ /* 0x000e660008000800 */
[----:B------:R-:W5:Y:S01]  /*0100*/  LDG.E.CONSTANT R6, desc[UR60][R4.64+0xc] ;  /* 0x00000c3c04067981 */ /* 0x000f62000c1e9900 */
[----:B------:R-:W1:Y:S03]  /*0110*/  LDCU.128 UR36, c[0x3][0xe0] ;  /* 0x00c01c00ff2477ac */ /* 0x000e660008000c00 */
[----:B------:R-:W5:Y:S01]  /*0120*/  LDG.E.CONSTANT R9, desc[UR60][R4.64+0x24] ;  /* 0x0000243c04097981 */ /* 0x000f62000c1e9900 */
[----:B------:R-:W1:Y:S03]  /*0130*/  LDCU.128 UR32, c[0x3][0xf0] ;  /* 0x00c01e00ff2077ac */ /* 0x000e660008000c00 */
[----:B------:R-:W5:Y:S01]  /*0140*/  LDG.E.CONSTANT R8, desc[UR60][R4.64+0x1c] ;  /* 0x00001c3c04087981 */ /* 0x000f62000c1e9900 */
[----:B------:R-:W1:Y:S03]  /*0150*/  LDCU.128 UR28, c[0x3][0x100] ;  /* 0x00c02000ff1c77ac */ /* 0x000e660008000c00 */
[----:B------:R-:W5:Y:S01]  /*0160*/  LDG.E.CONSTANT R11, desc[UR60][R4.64+0x34] ;  /* 0x0000343c040b7981 */ /* 0x000f62000c1e9900 */
[----:B------:R-:W1:Y:S03]  /*0170*/  LDCU.128 UR24, c[0x3][0x110] ;  /* 0x00c02200ff1877ac */ /* 0x000e660008000c00 */
[----:B------:R-:W5:Y:S01]  /*0180*/  LDG.E.CONSTANT R10, desc[UR60][R4.64+0x2c] ;  /* 0x00002c3c040a7981 */ /* 0x000f62000c1e9900 */
[----:B------:R-:W0:Y:S03]  /*0190*/  LDCU UR57, c[0x3][0x120] ;  /* 0x00c02400ff3977ac */ /* 0x000e260008000800 */
[----:B------:R-:W5:Y:S04]  /*01a0*/  LDG.E.CONSTANT R12, desc[UR60][R4.64+0x3c] ;  /* 0x00003c3c040c7981 */ /* 0x000f68000c1e9900 */
        /* <DEDUP_REMOVED lines=10> */
[----:B------:R1:W5:Y:S01]  /*0250*/  LDG.E.CONSTANT R52, desc[UR60][R4.64+0x18] ;  /* 0x0000183c04347981 */ /* 0x000362000c1e9900 */
[----:B------:R-:W-:-:S13]  /*0260*/  R2UR UR54, R1 ;  /* 0x00000000013672ca */ /* 0x000fda00000e0000 */
[----:B0-----:R-:W-:Y:S02]  /*0270*/  ULEA UR69, UR4, UR54, 0x3 ;  /* 0x0000003604457291 */ /* 0x001fe4000f8e18ff */
[----:B------:R-:W-:Y:S01]  /*0280*/  ULEA UR68, UR5, UR54, 0x3 ;  /* 0x0000003605447291 */ /* 0x000fe2000f8e18ff */
[----:B------:R-:W0:Y:S01]  /*0290*/  LDCU.64 UR4, c[0x3][0x138] ;  /* 0x00c02700ff0477ac */ /* 0x000e220008000a00 */
[----:B------:R0:W-:Y:S04]  /*02a0*/  STL.128 [R1], RZ ;  /* 0x000000ff01007387 */ /* 0x0001e80000100c00 */
[----:B------:R0:W-:Y:S01]  /*02b0*/  STL.128 [R1+0x10], RZ ;  /* 0x000010ff01007387 */ /* 0x0001e20000100c00 */
[----:B---3--:R-:W-:-:S03]  /*02c0*/  UIADD3 UR51, UPT, UPT, -UR8, 0x40, URZ ;  /* 0x0000004008337890 */ /* 0x008fc6000fffe1ff */
[----:B------:R3:W-:Y:S01]  /*02d0*/  STL.64 [R1+0x28], RZ ;  /* 0x000028ff01007387 */ /* 0x0007e20000100a00 */
[----:B------:R-:W-:-:S03]  /*02e0*/  UIADD3 UR50, UPT, UPT, -UR9, 0x40, URZ ;  /* 0x0000004009327890 */ /* 0x000fc6000fffe1ff */
[----:B------:R3:W-:Y:S01]  /*02f0*/  STL.128 [R1+0x30], RZ ;  /* 0x000030ff01007387 */ /* 0x0007e20000100c00 */
[----:B------:R-:W-:-:S03]  /*0300*/  ULEA UR67, UR6, UR54, 0x3 ;  /* 0x0000003606437291 */ /* 0x000fc6000f8e18ff */
[----:B------:R3:W-:Y:S01]  /*0310*/  STL.128 [R1+0x50], RZ ;  /* 0x000050ff01007387 */ /* 0x0007e20000100c00 */
[----:B0-----:R-:W-:Y:S02]  /*0320*/  ULEA UR65, UR4, UR54, 0x3 ;  /* 0x0000003604417291 */ /* 0x001fe4000f8e18ff */
[----:B------:R-:W-:Y:S01]  /*0330*/  ULEA UR64, UR5, UR54, 0x3 ;  /* 0x0000003605407291 */ /* 0x000fe2000f8e18ff */
[----:B------:R-:W0:Y:S01]  /*0340*/  LDCU.64 UR4, c[0x0][0x398] ;  /* 0x00007300ff0477ac */ /* 0x000e220008000a00 */
[----:B------:R3:W-:Y:S01]  /*0350*/  STL.64 [R1+0x78], RZ ;  /* 0x000078ff01007387 */ /* 0x0007e20000100a00 */
[----:B------:R-:W-:Y:S01]  /*0360*/  ULEA UR66, UR7, UR54, 0x3 ;  /* 0x0000003607427291 */ /* 0x000fe2000f8e18ff */
[----:B------:R-:W1:Y:S01]  /*0370*/  LDCU.64 UR6, c[0x3][0x140] ;  /* 0x00c02800ff0677ac */ /* 0x000e620008000a00 */
[----:B------:R-:W3:Y:S01]  /*0380*/  LDCU.64 UR8, c[0x3][0x150] ;  /* 0x00c02a00ff0877ac */ /* 0x000ee20008000a00 */
[----:B--2---:R-:W-:Y:S01]  /*0390*/  IMAD R78, R78, UR20, R15 ;  /* 0x000000144e4e7c24 */ /* 0x004fe2000f8e020f */
[----:B------:R-:W-:Y:S01]  /*03a0*/  CS2R R20, SRZ ;  /* 0x0000000000147805 */ /* 0x000fe2000001ff00 */
[----:B------:R-:W-:Y:S01]  /*03b0*/  IMAD.MOV.U32 R71, RZ, RZ, 0x1 ;  /* 0x00000001ff477424 */ /* 0x000fe200078e00ff */
[----:B------:R-:W-:Y:S01]  /*03c0*/  CS2R R72, SRZ ;  /* 0x0000000000487805 */ /* 0x000fe2000001ff00 */
[----:B------:R-:W-:Y:S01]  /*03d0*/  IMAD.MOV.U32 R43, RZ, RZ, RZ ;  /* 0x000000ffff2b7224 */ /* 0x000fe200078e00ff */
[----:B------:R-:W-:Y:S01]  /*03e0*/  CS2R R24, SRZ ;  /* 0x0000000000187805 */ /* 0x000fe2000001ff00 */
[----:B------:R-:W-:Y:S01]  /*03f0*/  IMAD.MOV.U32 R37, RZ, RZ, RZ ;  /* 0x000000ffff257224 */ /* 0x000fe200078e00ff */
[----:B0-----:R-:W-:Y:S01]  /*0400*/  IADD3 R78, P0, PT, R78, UR4, RZ ;  /* 0x000000044e4e7c10 */ /* 0x001fe2000ff1e0ff */
[----:B------:R-:W-:Y:S01]  /*0410*/  IMAD.MOV.U32 R36, RZ, RZ, -0x80000000 ;  /* 0x80000000ff247424 */ /* 0x000fe200078e00ff */
[----:B------:R-:W-:Y:S01]  /*0420*/  CS2R R16, SRZ ;  /* 0x0000000000107805 */ /* 0x000fe2000001ff00 */
[----:B------:R-:W-:Y:S01]  /*0430*/  IMAD.MOV.U32 R81, RZ, RZ, RZ ;  /* 0x000000ffff517224 */ /* 0x000fe200078e00ff */
[----:B------:R-:W-:Y:S01]  /*0440*/  CS2R R74, SRZ ;  /* 0x00000000004a7805 */ /* 0x000fe2000001ff00 */
[----:B------:R-:W-:Y:S01]  /*0450*/  IMAD.MOV.U32 R70, RZ, RZ, RZ ;  /* 0x000000ffff467224 */ /* 0x000fe200078e00ff */
[----:B------:R-:W-:Y:S01]  /*0460*/  CS2R R38, SRZ ;  /* 0x0000000000267805 */ /* 0x000fe2000001ff00 */
[----:B------:R-:W-:Y:S01]  /*0470*/  IMAD.MOV.U32 R77, RZ, RZ, RZ ;  /* 0x000000ffff4d7224 */ /* 0x000fe200078e00ff */
[----:B------:R-:W-:Y:S01]  /*0480*/  CS2R R18, SRZ ;  /* 0x0000000000127805 */ /* 0x000fe2000001ff00 */
[----:B------:R-:W-:Y:S01]  /*0490*/  IMAD.MOV.U32 R68, RZ, RZ, RZ ;  /* 0x000000ffff447224 */ /* 0x000fe200078e00ff */
[----:B------:R-:W-:Y:S01]  /*04a0*/  CS2R R82, SRZ ;  /* 0x0000000000527805 */ /* 0x000fe2000001ff00 */
[----:B------:R-:W-:-:S02]  /*04b0*/  IMAD.MOV.U32 R62, RZ, RZ, RZ ;  /* 0x000000ffff3e7224 */ /* 0x000fc400078e00ff */
[----:B------:R-:W-:Y:S01]  /*04c0*/  IMAD.MOV.U32 R89, RZ, RZ, RZ ;  /* 0x000000ffff597224 */ /* 0x000fe200078e00ff */
[----:B------:R-:W-:Y:S01]  /*04d0*/  UIADD3 UR49, UPT, UPT, -UR10, 0x40, URZ ;  /* 0x000000400a317890 */ /* 0x000fe2000fffe1ff */
[--C-:B------:R-:W-:Y:S01]  /*04e0*/  IMAD.MOV.U32 R58, RZ, RZ, R78.reuse ;  /* 0x000000ffff3a7224 */ /* 0x100fe200078e004e */
[----:B------:R-:W-:Y:S01]  /*04f0*/  UIADD3 UR48, UPT, UPT, -UR11, 0x40, URZ ;  /* 0x000000400b307890 */ /* 0x000fe2000fffe1ff */
[----:B------:R-:W-:Y:S01]  /*0500*/  IMAD.MOV.U32 R42, RZ, RZ, R78 ;  /* 0x000000ffff2a7224 */ /* 0x000fe200078e004e */
[----:B----4-:R-:W-:Y:S01]  /*0510*/  UIADD3 UR47, UPT, UPT, -UR12, 0x40, URZ ;  /* 0x000000400c2f7890 */ /* 0x010fe2000fffe1ff */
[----:B------:R-:W-:Y:S01]  /*0520*/  IMAD.X R79, RZ, RZ, UR5, P0 ;  /* 0x00000005ff4f7e24 */ /* 0x000fe200080e06ff */
[----:B------:R-:W-:Y:S02]  /*0530*/  UIADD3 UR46, UPT, UPT, -UR13, 0x40, URZ ;  /* 0x000000400d2e7890 */ /* 0x000fe4000fffe1ff */
[----:B------:R-:W-:Y:S02]  /*0540*/  UIADD3 UR45, UPT, UPT, -UR14, 0x40, URZ ;  /* 0x000000400e2d7890 */ /* 0x000fe4000fffe1ff */
[----:B------:R-:W-:-:S02]  /*0550*/  UIADD3 UR44, UPT, UPT, -UR15, 0x40, URZ ;  /* 0x000000400f2c7890 */ /* 0x000fc4000fffe1ff */
[----:B-----5:R-:W-:Y:S02]  /*0560*/  ULEA UR73, UR16, UR54, 0x3 ;  /* 0x0000003610497291 */ /* 0x020fe4000f8e18ff */
[----:B------:R-:W-:Y:S02]  /*0570*/  ULEA UR72, UR17, UR54, 0x3 ;  /* 0x0000003611487291 */ /* 0x000fe4000f8e18ff */
[----:B------:R-:W-:Y:S02]  /*0580*/  ULEA UR71, UR18, UR54, 0x3 ;  /* 0x0000003612477291 */ /* 0x000fe4000f8e18ff */
[----:B------:R-:W-:Y:S02]  /*0590*/  ULEA UR70, UR19, UR54, 0x3 ;  /* 0x0000003613467291 */ /* 0x000fe4000f8e18ff */
[----:B-1----:R-:W-:Y:S02]  /*05a0*/  ULEA UR63, UR6, UR54, 0x3 ;  /* 0x00000036063f7291 */ /* 0x002fe4000f8e18ff */
[----:B------:R-:W-:-:S02]  /*05b0*/  ULEA UR62, UR7, UR54, 0x3 ;  /* 0x00000036073e7291 */ /* 0x000fc4000f8e18ff */
[----:B---3--:R-:W-:Y:S02]  /*05c0*/  ULEA UR59, UR8, UR54, 0x3 ;  /* 0x00000036083b7291 */ /* 0x008fe4000f8e18ff */
[----:B------:R-:W-:Y:S01]  /*05d0*/  ULEA UR58, UR9, UR54, 0x3 ;  /* 0x00000036093a7291 */ /* 0x000fe2000f8e18ff */
[----:B------:R-:W0:Y:S01]  /*05e0*/  LDCU.128 UR20, c[0x3][0xc0] ;  /* 0x00c01800ff1477ac */ /* 0x000e220008000c00 */
[----:B------:R-:W1:Y:S01]  /*05f0*/  LDCU.128 UR16, c[0x3][0xd0] ;  /* 0x00c01a00ff1077ac */ /* 0x000e620008000c00 */
[----:B------:R-:W-:Y:S02]  /*0600*/  ULEA UR76, UR76, UR54, 0x3 ;  /* 0x000000364c4c7291 */ /* 0x000fe4000f8e18ff */
[----:B------:R-:W-:Y:S02]  /*0610*/  ULEA UR74, UR74, UR54, 0x3 ;  /* 0x000000364a4a7291 */ /* 0x000fe4000f8e18ff */
[----:B------:R-:W-:Y:S02]  /*0620*/  ULEA UR75, UR75, UR54, 0x3 ;  /* 0x000000364b4b7291 */ /* 0x000fe4000f8e18ff */
[----:B------:R-:W-:-:S02]  /*0630*/  UIADD3 UR43, UPT, UPT, -UR36, 0x40, URZ ;  /* 0x00000040242b7890 */ /* 0x000fc4000fffe1ff */
[----:B------:R-:W-:Y:S02]  /*0640*/  UIADD3 UR4, UPT, UPT, -UR37, 0x40, URZ ;  /* 0x0000004025047890 */ /* 0x000fe4000fffe1ff */
[----:B------:R-:W-:Y:S02]  /*0650*/  UIADD3 UR5, UPT, UPT, -UR38, 0x40, URZ ;  /* 0x0000004026057890 */ /* 0x000fe4000fffe1ff */
[----:B------:R-:W-:Y:S02]  /*0660*/  UIADD3 UR6, UPT, UPT, -UR39, 0x40, URZ ;  /* 0x0000004027067890 */ /* 0x000fe4000fffe1ff */
[----:B------:R-:W-:Y:S02]  /*0670*/  UIADD3 UR7, UPT, UPT, -UR32, 0x40, URZ ;  /* 0x0000004020077890 */ /* 0x000fe4000fffe1ff */
[----:B------:R-:W-:Y:S02]  /*0680*/  UIADD3 UR8, UPT, UPT, -UR33, 0x40, URZ ;  /* 0x0000004021087890 */ /* 0x000fe4000fffe1ff */
        /* <DEDUP_REMOVED lines=9> */
[----:B------:R-:W-:Y:S01]  /*0720*/  UIADD3 UR42, UPT, UPT, -UR27, 0x40, URZ ;  /* 0x000000401b2a7890 */ /* 0x000fe2000fffe1ff */
[----:B------:R-:W-:Y:S01]  /*0730*/  UMOV UR55, URZ ;  /* 0x000000ff00377c82 */ /* 0x000fe20008000000 */
[----:B------:R-:W-:Y:S01]  /*0740*/  UMOV UR56, URZ ;  /* 0x000000ff00387c82 */ /* 0x000fe20008000000 */
[----:B------:R-:W-:Y:S02]  /*0750*/  LOP3.LUT R14, R3, 0xff, RZ, 0xc0, !PT ;  /* 0x000000ff030e7812 */ /* 0x000fe400078ec0ff */
[--C-:B------:R-:W-:Y:S02]  /*0760*/  SHF.R.U32.HI R4, RZ, 0x18, R3.reuse ;  /* 0x00000018ff047819 */ /* 0x100fe40000011603 */
[----:B------:R-:W-:-:S03]  /*0770*/  LOP3.LUT R14, R14, 0xff00, R3, 0xf8, !PT ;  /* 0x0000ff000e0e7812 */ /* 0x000fc600078ef803 */
[----:B------:R-:W-:Y:S01]  /*0780*/  IMAD.SHL.U32 R4, R4, 0x1000000, RZ ;  /* 0x0100000004047824 */ /* 0x000fe200078e00ff */
[----:B------:R-:W-:Y:S02]  /*0790*/  LOP3.LUT R3, R14, 0xff0000, R3, 0xf8, !PT ;  /* 0x00ff00000e037812 */ /* 0x000fe400078ef803 */
[----:B------:R-:W-:Y:S02]  /*07a0*/  LOP3.LUT R14, R7, 0xff, RZ, 0xc0, !PT ;  /* 0x000000ff070e7812 */ /* 0x000fe400078ec0ff */
[----:B------:R-:W-:Y:S02]  /*07b0*/  LOP3.LUT R47, R3, R4, RZ, 0xfc, !PT ;  /* 0x00000004032f7212 */ /* 0x000fe400078efcff */
[----:B------:R-:W-:-:S04]  /*07c0*/  LOP3.LUT R4, R14, 0xff00, R7, 0xf8, !PT ;  /* 0x0000ff000e047812 */ /* 0x000fc800078ef807 */
[--C-:B------:R-:W-:Y:S02]  /*07d0*/  LOP3.LUT R4, R4, 0xff0000, R7.reuse, 0xf8, !PT ;  /* 0x00ff000004047812 */ /* 0x100fe400078ef807 */
[----:B------:R-:W-:-:S05]  /*07e0*/  SHF.R.U32.HI R7, RZ, 0x18, R7 ;  /* 0x00000018ff077819 */ /* 0x000fca0000011607 */
[----:B------:R-:W-:Y:S01]  /*07f0*/  IMAD.SHL.U32 R7, R7, 0x1000000, RZ ;  /* 0x0100000007077824 */ /* 0x000fe200078e00ff */
[----:B------:R-:W-:-:S04]  /*0800*/  LOP3.LUT R49, R6, 0xff, RZ, 0xc0, !PT ;  /* 0x000000ff06317812 */ /* 0x000fc800078ec0ff */
[----:B------:R-:W-:Y:S02]  /*0810*/  LOP3.LUT R51, R4, R7, RZ, 0xfc, !PT ;  /* 0x0000000704337212 */ /* 0x000fe400078efcff */
[----:B------:R-:W-:Y:S02]  /*0820*/  LOP3.LUT R4, R9, 0xff, RZ, 0xc0, !PT ;  /* 0x000000ff09047812 */ /* 0x000fe400078ec0ff */
[--C-:B------:R-:W-:Y:S02]  /*0830*/  LOP3.LUT R49, R49, 0xff00, R6.reuse, 0xf8, !PT ;  /* 0x0000ff0031317812 */ /* 0x100fe400078ef806 */
[----:B------:R-:W-:Y:S02]  /*0840*/  LOP3.LUT R4, R4, 0xff00, R9, 0xf8, !PT ;  /* 0x0000ff0004047812 */ /* 0x000fe400078ef809 */
[----:B------:R-:W-:Y:S02]  /*0850*/  LOP3.LUT R5, R8, 0xff, RZ, 0xc0, !PT ;  /* 0x000000ff08057812 */ /* 0x000fe400078ec0ff */
[----:B------:R-:W-:-:S02]  /*0860*/  LOP3.LUT R49, R49, 0xff0000, R6, 0xf8, !PT ;  /* 0x00ff000031317812 */ /* 0x000fc400078ef806 */
[----:B------:R-:W-:Y:S02]  /*0870*/  SHF.R.U32.HI R6, RZ, 0x18, R6 ;  /* 0x00000018ff067819 */ /* 0x000fe40000011606 */
[--C-:B------:R-:W-:Y:S02]  /*0880*/  SHF.R.U32.HI R3, RZ, 0x18, R8.reuse ;  /* 0x00000018ff037819 */ /* 0x100fe40000011608 */
[--C-:B------:R-:W-:Y:S02]  /*0890*/  LOP3.LUT R4, R4, 0xff0000, R9.reuse, 0xf8, !PT ;  /* 0x00ff000004047812 */ /* 0x100fe400078ef809 */
[----:B------:R-:W-:Y:S02]  /*08a0*/  SHF.R.U32.HI R9, RZ, 0x18, R9 ;  /* 0x00000018ff097819 */ /* 0x000fe40000011609 */
[--C-:B------:R-:W-:Y:S01]  /*08b0*/  LOP3.LUT R5, R5, 0xff00, R8.reuse, 0xf8, !PT ;  /* 0x0000ff0005057812 */ /* 0x100fe200078ef808 */
[----:B------:R-:W-:Y:S02]  /*08c0*/  IMAD.SHL.U32 R6, R6, 0x1000000, RZ ;  /* 0x0100000006067824 */ /* 0x000fe400078e00ff */
[----:B------:R-:W-:Y:S01]  /*08d0*/  IMAD.SHL.U32 R3, R3, 0x1000000, RZ ;  /* 0x0100000003037824 */ /* 0x000fe200078e00ff */
[----:B------:R-:W-:Y:S01]  /*08e0*/  LOP3.LUT R8, R5, 0xff0000, R8, 0xf8, !PT ;  /* 0x00ff000005087812 */ /* 0x000fe200078ef808 */
[----:B------:R-:W-:Y:S01]  /*08f0*/  IMAD.SHL.U32 R9, R9, 0x1000000, RZ ;  /* 0x0100000009097824 */ /* 0x000fe200078e00ff */
[----:B------:R-:W-:-:S02]  /*0900*/  LOP3.LUT R49, R49, R6, RZ, 0xfc, !PT ;  /* 0x0000000631317212 */ /* 0x000fc400078efcff */
[----:B------:R-:W-:Y:S02]  /*0910*/  LOP3.LUT R53, R8, R3, RZ, 0xfc, !PT ;  /* 0x0000000308357212 */ /* 0x000fe400078efcff */
[----:B------:R-:W-:Y:S02]  /*0920*/  LOP3.LUT R6, R11, 0xff, RZ, 0xc0, !PT ;  /* 0x000000ff0b067812 */ /* 0x000fe400078ec0ff */
[----:B------:R-:W-:Y:S02]  /*0930*/  LOP3.LUT R3, R4, R9, RZ, 0xfc, !PT ;  /* 0x0000000904037212 */ /* 0x000fe400078efcff */
[--C-:B------:R-:W-:Y:S02]  /*0940*/  SHF.R.U32.HI R4, RZ, 0x18, R11.reuse ;  /* 0x00000018ff047819 */ /* 0x100fe4000001160b */
[----:B------:R-:W-:Y:S02]  /*0950*/  LOP3.LUT R45, R10, 0xff, RZ, 0xc0, !PT ;  /* 0x000000ff0a2d7812 */ /* 0x000fe400078ec0ff */
[----:B------:R-:W-:-:S02]  /*0960*/  LOP3.LUT R6, R6, 0xff00, R11, 0xf8, !PT ;  /* 0x0000ff0006067812 */ /* 0x000fc400078ef80b */
[----:B------:R-:W-:Y:S01]  /*0970*/  LOP3.LUT R5, R12, 0xff, RZ, 0xc0, !PT ;  /* 0x000000ff0c057812 */ /* 0x000fe200078ec0ff */
[----:B------:R-:W-:Y:S01]  /*0980*/  IMAD.SHL.U32 R4, R4, 0x1000000, RZ ;  /* 0x0100000004047824 */ /* 0x000fe200078e00ff */
[----:B------:R-:W-:Y:S02]  /*0990*/  LOP3.LUT R45, R45, 0xff00, R10, 0xf8, !PT ;  /* 0x0000ff002d2d7812 */ /* 0x000fe400078ef80a */
[----:B------:R-:W-:Y:S02]  /*09a0*/  LOP3.LUT R11, R6, 0xff0000, R11, 0xf8, !PT ;  /* 0x00ff0000060b7812 */ /* 0x000fe400078ef80b */
[----:B------:R-:W-:Y:S02]  /*09b0*/  LOP3.LUT R5, R5, 0xff00, R12, 0xf8, !PT ;  /* 0x0000ff0005057812 */ /* 0x000fe400078ef80c */
[----:B------:R-:W-:Y:S02]  /*09c0*/  LOP3.LUT R6, R13, 0xff, RZ, 0xc0, !PT ;  /* 0x000000ff0d067812 */ /* 0x000fe400078ec0ff */
[----:B------:R-:W-:-:S02]  /*09d0*/  LOP3.LUT R45, R45, 0xff0000, R10, 0xf8, !PT ;  /* 0x00ff00002d2d7812 */ /* 0x000fc400078ef80a */
[----:B------:R-:W-:Y:S02]  /*09e0*/  LOP3.LUT R55, R11, R4, RZ, 0xfc, !PT ;  /* 0x000000040b377212 */ /* 0x000fe400078efcff */
[----:B------:R-:W-:Y:S02]  /*09f0*/  LOP3.LUT R5, R5, 0xff0000, R12, 0xf8, !PT ;  /* 0x00ff000005057812 */ /* 0x000fe400078ef80c */
[----:B------:R-:W-:Y:S02]  /*0a00*/  SHF.R.U32.HI R10, RZ, 0x18, R10 ;  /* 0x00000018ff0a7819 */ /* 0x000fe4000001160a */
[----:B------:R-:W-:Y:S02]  /*0a10*/  SHF.R.U32.HI R12, RZ, 0x18, R12 ;  /* 0x00000018ff0c7819 */ /* 0x000fe4000001160c */
[--C-:B------:R-:W-:Y:S02]  /*0a20*/  SHF.R.U32.HI R4, RZ, 0x18, R13.reuse ;  /* 0x00000018ff047819 */ /* 0x100fe4000001160d */
[----:B------:R-:W-:Y:S01]  /*0a30*/  LOP3.LUT R6, R6, 0xff00, R13, 0xf8, !PT ;  /* 0x0000ff0006067812 */ /* 0x000fe200078ef80d */
[----:B------:R-:W-:-:S02]  /*0a40*/  IMAD.SHL.U32 R10, R10, 0x1000000, RZ ;  /* 0x010000000a0a7824 */ /* 0x000fc400078e00ff */
[----:B------:R-:W-:Y:S01]  /*0a50*/  IMAD.SHL.U32 R12, R12, 0x1000000, RZ ;  /* 0x010000000c0c7824 */ /* 0x000fe200078e00ff */
[----:B------:R-:W-:Y:S01]  /*0a60*/  LOP3.LUT R13, R6, 0xff0000, R13, 0xf8, !PT ;  /* 0x00ff0000060d7812 */ /* 0x000fe200078ef80d */
[----:B------:R-:W-:Y:S01]  /*0a70*/  IMAD.SHL.U32 R4, R4, 0x1000000, RZ ;  /* 0x0100000004047824 */ /* 0x000fe200078e00ff */
[----:B------:R-:W-:Y:S02]  /*0a80*/  LOP3.LUT R45, R45, R10, RZ, 0xfc, !PT ;  /* 0x0000000a2d2d7212 */ /* 0x000fe400078efcff */
[----:B------:R-:W-:Y:S02]  /*0a90*/  LOP3.LUT R54, R5, R12, RZ, 0xfc, !PT ;  /* 0x0000000c05367212 */ /* 0x000fe400078efcff */
[----:B------:R-:W-:Y:S02]  /*0aa0*/  LOP3.LUT R56, R13, R4, RZ, 0xfc, !PT ;  /* 0x000000040d387212 */ /* 0x000fe400078efcff */
[----:B------:R-:W-:Y:S02]  /*0ab0*/  CS2R R12, SRZ ;  /* 0x00000000000c7805 */ /* 0x000fe4000001ff00 */
[----:B------:R-:W-:Y:S01]  /*0ac0*/  CS2R R14, SRZ ;  /* 0x00000000000e7805 */ /* 0x000fe2000001ff00 */
[----:B------:R-:W-:-:S02]  /*0ad0*/  IMAD.MOV.U32 R33, RZ, RZ, R0 ;  /* 0x000000ffff217224 */ /* 0x000fc400078e0000 */
[----:B------:R-:W-:Y:S02]  /*0ae0*/  IMAD.MOV.U32 R66, RZ, RZ, R2 ;  /* 0x000000ffff427224 */ /* 0x000fe400078e0002 */
[----:B------:R-:W-:Y:S02]  /*0af0*/  IMAD.MOV.U32 R64, RZ, RZ, R44 ;  /* 0x000000ffff407224 */ /* 0x000fe400078e002c */
[----:B------:R-:W-:Y:S02]  /*0b00*/  IMAD.MOV.U32 R63, RZ, RZ, R57 ;  /* 0x000000ffff3f7224 */ /* 0x000fe400078e0039 */
[----:B------:R-:W-:Y:S02]  /*0b10*/  IMAD.MOV.U32 R69, RZ, RZ, R59 ;  /* 0x000000ffff457224 */ /* 0x000fe400078e003b */
[----:B------:R-:W-:Y:S02]  /*0b20*/  IMAD.MOV.U32 R40, RZ, RZ, R61 ;  /* 0x000000ffff287224 */ /* 0x000fe400078e003d */
        /* <DEDUP_REMOVED lines=12> */
[----:B01----:R-:W-:-:S07]  /*0bf0*/  IMAD.MOV.U32 R11, RZ, RZ, R53 ;  /* 0x000000ffff0b7224 */ /* 0x003fce00078e0035 */
.L_x_0:
[----:B------:R-:W-:Y:S01]  /*0c00*/  LOP3.LUT R23, R68, R63, R8, 0x96, !PT ;  /* 0x0000003f44177212 */ /* 0x000fe200078e9608 */
[----:B------:R-:W-:Y:S01]  /*0c10*/  ULEA UR52, UR57, UR54, 0x3 ;  /* 0x0000003639347291 */ /* 0x000fe2000f8e18ff */
[----:B------:R-:W-:Y:S01]  /*0c20*/  LOP3.LUT R34, R75, R60, R9, 0x96, !PT ;  /* 0x0000003c4b227212 */ /* 0x000fe200078e9609 */
[----:B------:R-:W0:Y:S01]  /*0c30*/  LDCU UR77, c[0x3][0x12c] ;  /* 0x00c02580ff4d77ac */ /* 0x000e220008000800 */
[----:B------:R-:W-:Y:S02]  /*0c40*/  LOP3.LUT R27, R72, R40, R33, 0x96, !PT ;  /* 0x00000028481b7212 */ /* 0x000fe400078e9621 */
[----:B-1----:R-:W-:Y:S02]  /*0c50*/  LOP3.LUT R80, R81, R42, R32, 0x96, !PT ;  /* 0x0000002a51507212 */ /* 0x002fe400078e9620 */
[----:B------:R-:W-:Y:S02]  /*0c60*/  LOP3.LUT R26, R71, R66, R4, 0x96, !PT ;  /* 0x00000042471a7212 */ /* 0x000fe400078e9604 */
[----:B------:R-:W-:-:S02]  /*0c70*/  LOP3.LUT R29, R43, R67, R5, 0x96, !PT ;  /* 0x000000432b1d7212 */ /* 0x000fc400078e9605 */
[----:B------:R-:W-:Y:S02]  /*0c80*/  LOP3.LUT R23, R17, R23, R14, 0x96, !PT ;  /* 0x0000001711177212 */ /* 0x000fe400078e960e */
[----:B------:R-:W-:Y:S02]  /*0c90*/  LOP3.LUT R34, R74, R34, R39, 0x96, !PT ;  /* 0x000000224a227212 */ /* 0x000fe400078e9627 */
[----:B------:R-:W-:Y:S02]  /*0ca0*/  LOP3.LUT R91, R73, R64, R6, 0x96, !PT ;  /* 0x00000040495b7212 */ /* 0x000fe400078e9606 */
[----:B------:R-:W-:Y:S02]  /*0cb0*/  LOP3.LUT R22, R62, R65, R7, 0x96, !PT ;  /* 0x000000413e167212 */ /* 0x000fe400078e9607 */
[----:B------:R-:W-:Y:S02]  /*0cc0*/  LOP3.LUT R27, R20, R27, R12, 0x96, !PT ;  /* 0x0000001b141b7212 */ /* 0x000fe400078e960c */
[----:B------:R-:W-:-:S02]  /*0cd0*/  LOP3.LUT R80, R21, R80, R13, 0x96, !PT ;  /* 0x0000005015507212 */ /* 0x000fc400078e960d */
[----:B------:R-:W-:Y:S02]  /*0ce0*/  LOP3.LUT R26, R89, R26, R82, 0x96, !PT ;  /* 0x0000001a591a7212 */ /* 0x000fe400078e9652 */
[----:B------:R-:W-:Y:S02]  /*0cf0*/  LOP3.LUT R29, R38, R29, R83, 0x96, !PT ;  /* 0x0000001d261d7212 */ /* 0x000fe400078e9653 */
[----:B------:R-:W-:Y:S02]  /*0d00*/  SHF.L.W.U32.HI R30, R23, 0x1, R34 ;  /* 0x00000001171e7819 */ /* 0x000fe40000010e22 */
[----:B------:R-:W-:Y:S02]  /*0d10*/  LOP3.LUT R91, R18, R91, R37, 0x96, !PT ;  /* 0x0000005b125b7212 */ /* 0x000fe400078e9625 */
[----:B------:R-:W-:Y:S02]  /*0d20*/  LOP3.LUT R22, R19, R22, R36, 0x96, !PT ;  /* 0x0000001613167212 */ /* 0x000fe400078e9624 */
[----:B------:R-:W-:-:S02]  /*0d30*/  SHF.L.W.U32.HI R35, R80, 0x1, R27 ;  /* 0x0000000150237819 */ /* 0x000fc40000010e1b */
[----:B------:R-:W-:Y:S02]  /*0d40*/  SHF.L.W.U32.HI R76, R26, 0x1, R29 ;  /* 0x000000011a4c7819 */ /* 0x000fe40000010e1d */
[----:B------:R-:W-:Y:S02]  /*0d50*/  SHF.L.W.U32.HI R85, R29, 0x1, R26 ;  /* 0x000000011d557819 */ /* 0x000fe40000010e1a */
[----:B------:R-:W-:Y:S02]  /*0d60*/  LOP3.LUT R30, R30, R29, RZ, 0x3c, !PT ;  /* 0x0000001d1e1e7212 */ /* 0x000fe400078e3cff */
[----:B------:R-:W-:Y:S02]  /*0d70*/  SHF.L.W.U32.HI R93, R34, 0x1, R23 ;  /* 0x00000001225d7819 */ /* 0x000fe40000010e17 */
[----:B------:R-:W-:Y:S02]  /*0d80*/  SHF.L.W.U32.HI R29, R22, 0x1, R91 ;  /* 0x00000001161d7819 */ /* 0x000fe40000010e5b */
[----:B------:R-:W-:-:S02]  /*0d90*/  LOP3.LUT R35, R35, R23, RZ, 0x3c, !PT ;  /* 0x0000001723237212 */ /* 0x000fc400078e3cff */
[----:B------:R-:W-:Y:S02]  /*0da0*/  LOP3.LUT R93, R93, R26, RZ, 0x3c, !PT ;  /* 0x0000001a5d5d7212 */ /* 0x000fe400078e3cff */
[----:B------:R-:W-:Y:S02]  /*0db0*/  SHF.L.W.U32.HI R23, R27, 0x1, R80 ;  /* 0x000000011b177819 */ /* 0x000fe40000010e50 */
[----:B------:R-:W-:Y:S02]  /*0dc0*/  LOP3.LUT R29, R29, R27, RZ, 0x3c, !PT ;  /* 0x0000001b1d1d7212 */ /* 0x000fe400078e3cff */
[----:B------:R-:W-:Y:S02]  /*0dd0*/  LOP3.LUT R26, R70, R69, R10, 0x96, !PT ;  /* 0x00000045461a7212 */ /* 0x000fe400078e960a */
[----:B------:R-:W-:Y:S02]  /*0de0*/  LOP3.LUT R27, R77, R41, R11, 0x96, !PT ;  /* 0x000000294d1b7212 */ /* 0x000fe400078e960b */
[----:B------:R-:W-:-:S02]  /*0df0*/  LOP3.LUT R26, R24, R26, R15, 0x96, !PT ;  /* 0x0000001a181a7212 */ /* 0x000fc400078e960f */
[----:B------:R-:W-:Y:S02]  /*0e00*/  LOP3.LUT R27, R25, R27, R16, 0x96, !PT ;  /* 0x0000001b191b7212 */ /* 0x000fe400078e9610 */
[----:B------:R-:W-:Y:S02]  /*0e10*/  LOP3.LUT R34, R23, R34, RZ, 0x3c, !PT ;  /* 0x0000002217227212 */ /* 0x000fe400078e3cff */
[----:B------:R-:W-:Y:S02]  /*0e20*/  SHF.L.W.U32.HI R87, R26, 0x1, R27 ;  /* 0x000000011a577819 */ /* 0x000fe40000010e1b */
[----:B------:R-:W-:Y:S02]  /*0e30*/  SHF.L.W.U32.HI R23, R91, 0x1, R22 ;  /* 0x000000015b177819 */ /* 0x000fe40000010e16 */
[----:B------:R-:W-:Y:S02]  /*0e40*/  LOP3.LUT R87, R87, R22, RZ, 0x3c, !PT ;  /* 0x0000001657577212 */ /* 0x000fe400078e3cff */
[----:B------:R-:W-:-:S02]  /*0e50*/  SHF.L.W.U32.HI R22, R27, 0x1, R26 ;  /* 0x000000011b167819 */ /* 0x000fc40000010e1a */
[----:B------:R-:W-:Y:S02]  /*0e60*/  LOP3.LUT R80, R23, R80, RZ, 0x3c, !PT ;  /* 0x0000005017507212 */ /* 0x000fe400078e3cff */
[----:B------:R-:W-:Y:S02]  /*0e70*/  LOP3.LUT R91, R22, R91, RZ, 0x3c, !PT ;  /* 0x0000005b165b7212 */ /* 0x000fe400078e3cff */
[----:B------:R-:W-:Y:S02]  /*0e80*/  LOP3.LUT R23, R80, R67, RZ, 0x3c, !PT ;  /* 0x0000004350177212 */ /* 0x000fe400078e3cff */
[----:B------:R-:W-:Y:S02]  /*0e90*/  LOP3.LUT R85, R85, R26, RZ, 0x3c, !PT ;  /* 0x0000001a55557212 */ /* 0x000fe400078e3cff */
[----:B------:R-:W-:Y:S02]  /*0ea0*/  LOP3.LUT R76, R76, R27, RZ, 0x3c, !PT ;  /* 0x0000001b4c4c7212 */ /* 0x000fe400078e3cff */
[----:B------:R-:W-:-:S02]  /*0eb0*/  LOP3.LUT R22, R29, R66, RZ, 0x3c, !PT ;  /* 0x000000421d167212 */ /* 0x000fc400078e3cff */
[C---:B------:R-:W-:Y:S02]  /*0ec0*/  LOP3.LUT R67, R30.reuse, R36, RZ, 0x3c, !PT ;  /* 0x000000241e437212 */ /* 0x040fe400078e3cff */
[C---:B------:R-:W-:Y:S01]  /*0ed0*/  LOP3.LUT R31, R30.reuse, R65, RZ, 0x3c, !PT ;  /* 0x000000411e1f7212 */ /* 0x040fe200078e3cff */
[----:B------:R-:W-:Y:S01]  /*0ee0*/  STL.64 [R1+0x28], R22 ;  /* 0x0000281601007387 */ /* 0x000fe20000100a00 */
[----:B------:R-:W-:Y:S02]  /*0ef0*/  LOP3.LUT R66, R93, R37, RZ, 0x3c, !PT ;  /* 0x000000255d427212 */ /* 0x000fe400078e3cff */
[----:B------:R-:W-:Y:S02]  /*0f00*/  LOP3.LUT R36, R91, R63, RZ, 0x3c, !PT ;  /* 0x0000003f5b247212 */ /* 0x000fe400078e3cff */
[C---:B------:R-:W-:Y:S01]  /*0f10*/  LOP3.LUT R65, R30.reuse, R62, RZ, 0x3c, !PT ;  /* 0x0000003e1e417212 */ /* 0x040fe200078e3cff */
[----:B------:R-:W-:Y:S01]  /*0f20*/  STL.64 [R1+0x80], R66 ;  /* 0x0000804201007387 */ /* 0x000fe20000100a00 */
[----:B------:R-:W-:-:S02]  /*0f30*/  LOP3.LUT R19, R30, R19, RZ, 0x3c, !PT ;  /* 0x000000131e137212 */ /* 0x000fc400078e3cff */
[----:B------:R-:W-:Y:S02]  /*0f40*/  LOP3.LUT R7, R30, R7, RZ, 0x3c, !PT ;  /* 0x000000071e077212 */ /* 0x000fe400078e3cff */
[----:B------:R-:W-:Y:S02]  /*0f50*/  LOP3.LUT R9, R87, R9, RZ, 0x3c, !PT ;  /* 0x0000000957097212 */ /* 0x000fe400078e3cff */
[----:B------:R-:W-:Y:S02]  /*0f60*/  LOP3.LUT R86, R91, R17, RZ, 0x3c, !PT ;  /* 0x000000115b567212 */ /* 0x000fe400078e3cff */
[C---:B------:R-:W-:Y:S02]  /*0f70*/  LOP3.LUT R37, R87.reuse, R60, RZ, 0x3c, !PT ;  /* 0x0000003c57257212 */ /* 0x040fe400078e3cff */
[C---:B------:R-:W-:Y:S02]  /*0f80*/  LOP3.LUT R63, R87.reuse, R75, RZ, 0x3c, !PT ;  /* 0x0000004b573f7212 */ /* 0x040fe400078e3cff */
[----:B------:R-:W-:Y:S01]  /*0f90*/  LOP3.LUT R39, R87, R39, RZ, 0x3c, !PT ;  /* 0x0000002757277212 */ /* 0x000fe200078e3cff */
[----:B------:R-:W-:Y:S01]  /*0fa0*/  STL.64 [R1+0x38], R36 ;  /* 0x0000382401007387 */ /* 0x000fe20000100a00 */
[----:B------:R-:W-:-:S02]  /*0fb0*/  LOP3.LUT R4, R29, R4, RZ, 0x3c, !PT ;  /* 0x000000041d047212 */ /* 0x000fc400078e3cff */
[C---:B------:R-:W-:Y:S02]  /*0fc0*/  LOP3.LUT R26, R29.reuse, R71, RZ, 0x3c, !PT ;  /* 0x000000471d1a7212 */ /* 0x040fe400078e3cff */
[C---:B------:R-:W-:Y:S02]  /*0fd0*/  LOP3.LUT R82, R29.reuse, R82, RZ, 0x3c, !PT ;  /* 0x000000521d527212 */ /* 0x040fe400078e3cff */
[----:B------:R-:W-:Y:S02]  /*0fe0*/  LOP3.LUT R28, R29, R89, RZ, 0x3c, !PT ;  /* 0x000000591d1c7212 */ /* 0x000fe400078e3cff */
[----:B------:R-:W-:Y:S02]  /*0ff0*/  LOP3.LUT R30, R93, R64, RZ, 0x3c, !PT ;  /* 0x000000405d1e7212 */ /* 0x000fe400078e3cff */
[----:B------:R-:W-:Y:S02]  /*1000*/  LOP3.LUT R87, R87, R74, RZ, 0x3c, !PT ;  /* 0x0000004a57577212 */ /* 0x000fe400078e3cff */
[----:B------:R-:W-:Y:S01]  /*1010*/  LOP3.LUT R17, R34, R41, RZ, 0x3c, !PT ;  /* 0x0000002922117212 */ /* 0x000fe200078e3cff */
[----:B------:R-:W-:Y:S01]  /*1020*/  STL.64 [R1+0x30], R30 ;  /* 0x0000301e01007387 */ /* 0x000fe20000100a00 */
[----:B------:R-:W-:-:S02]  /*1030*/  LOP3.LUT R29, R80, R38, RZ, 0x3c, !PT ;  /* 0x00000026501d7212 */ /* 0x000fc400078e3cff */
[----:B------:R-:W-:Y:S01]  /*1040*/  LOP3.LUT R64, R93, R73, RZ, 0x3c, !PT ;  /* 0x000000495d407212 */ /* 0x000fe200078e3cff */
[----:B------:R-:W-:Y:S01]  /*1050*/  STL.64 [R1+0xb0], R86 ;  /* 0x0000b05601007387 */ /* 0x000fe20000100a00 */
[C---:B------:R-:W-:Y:S02]  /*1060*/  LOP3.LUT R74, R85.reuse, R33, RZ, 0x3c, !PT ;  /* 0x00000021554a7212 */ /* 0x040fe400078e3cff */
[C---:B------:R-:W-:Y:S01]  /*1070*/  LOP3.LUT R84, R85.reuse, R40, RZ, 0x3c, !PT ;  /* 0x0000002855547212 */ /* 0x040fe200078e3cff */
[----:B------:R-:W-:Y:S01]  /*1080*/  STL.64 [R1+0xa0], R28 ;  /* 0x0000a01c01007387 */ /* 0x000fe20000100a00 */
[C---:B------:R-:W-:Y:S02]  /*1090*/  LOP3.LUT R72, R85.reuse, R72, RZ, 0x3c, !PT ;  /* 0x0000004855487212 */ /* 0x040fe400078e3cff */
[C---:B------:R-:W-:Y:S01]  /*10a0*/  LOP3.LUT R12, R85.reuse, R12, RZ, 0x3c, !PT ;  /* 0x0000000c550c7212 */ /* 0x040fe200078e3cff */
[----:B------:R-:W-:Y:S01]  /*10b0*/  STL.64 [R1+0x58], R64 ;  /* 0x0000584001007387 */ /* 0x000fe20000100a00 */
[----:B------:R-:W-:-:S02]  /*10c0*/  LOP3.LUT R20, R85, R20, RZ, 0x3c, !PT ;  /* 0x0000001455147212 */ /* 0x000fc400078e3cff */
[----:B------:R-:W-:Y:S02]  /*10d0*/  LOP3.LUT R75, R76, R32, RZ, 0x3c, !PT ;  /* 0x000000204c4b7212 */ /* 0x000fe400078e3cff */
[----:B------:R-:W-:Y:S02]  /*10e0*/  LOP3.LUT R41, R34, R16, RZ, 0x3c, !PT ;  /* 0x0000001022297212 */ /* 0x000fe400078e3cff */
[C---:B------:R-:W-:Y:S01]  /*10f0*/  LOP3.LUT R5, R80.reuse, R5, RZ, 0x3c, !PT ;  /* 0x0000000550057212 */ /* 0x040fe200078e3cff */
[----:B------:R-:W-:Y:S01]  /*1100*/  STL.64 [R1+0x20], R74 ;  /* 0x0000204a01007387 */ /* 0x000fe20000100a00 */
[C---:B------:R-:W-:Y:S02]  /*1110*/  LOP3.LUT R27, R80.reuse, R43, RZ, 0x3c, !PT ;  /* 0x0000002b501b7212 */ /* 0x040fe400078e3cff */
[----:B------:R-:W-:Y:S01]  /*1120*/  LOP3.LUT R83, R80, R83, RZ, 0x3c, !PT ;  /* 0x0000005350537212 */ /* 0x000fe200078e3cff */
[----:B------:R1:W-:Y:S01]  /*1130*/  STL.64 [R1], R4 ;  /* 0x0000000401007387 */ /* 0x0003e20000100a00 */
[----:B------:R-:W-:-:S02]  /*1140*/  LOP3.LUT R6, R93, R6, RZ, 0x3c, !PT ;  /* 0x000000065d067212 */ /* 0x000fc400078e3cff */
[----:B------:R-:W-:Y:S01]  /*1150*/  LOP3.LUT R18, R93, R18, RZ, 0x3c, !PT ;  /* 0x000000125d127212 */ /* 0x000fe200078e3cff */
[----:B------:R-:W-:Y:S01]  /*1160*/  STL.64 [R1+0x50], R26 ;  /* 0x0000501a01007387 */ /* 0x000fe20000100a00 */
[C---:B------:R-:W-:Y:S02]  /*1170*/  LOP3.LUT R8, R91.reuse, R8, RZ, 0x3c, !PT ;  /* 0x000000085b087212 */ /* 0x040fe400078e3cff */
[C---:B------:R-:W-:Y:S01]  /*1180*/  LOP3.LUT R62, R91.reuse, R68, RZ, 0x3c, !PT ;  /* 0x000000445b3e7212 */ /* 0x040fe200078e3cff */
[----:B------:R-:W-:Y:S01]  /*1190*/  STL.64 [R1+0x78], R82 ;  /* 0x0000785201007387 */ /* 0x000fe20000100a00 */
[----:B------:R-:W-:Y:S02]  /*11a0*/  LOP3.LUT R38, R91, R14, RZ, 0x3c, !PT ;  /* 0x0000000e5b267212 */ /* 0x000fe400078e3cff */
[C---:B------:R-:W-:Y:S01]  /*11b0*/  LOP3.LUT R85, R76.reuse, R42, RZ, 0x3c, !PT ;  /* 0x0000002a4c557212 */ /* 0x040fe200078e3cff */
[----:B------:R-:W-:Y:S01]  /*11c0*/  STL.64 [R1+0xa8], R18 ;  /* 0x0000a81201007387 */ /* 0x000fe20000100a00 */
[----:B------:R-:W-:-:S02]  /*11d0*/  LOP3.LUT R73, R76, R81, RZ, 0x3c, !PT ;  /* 0x000000514c497212 */ /* 0x000fc400078e3cff */
[C---:B------:R-:W-:Y:S01]  /*11e0*/  LOP3.LUT R13, R76.reuse, R13, RZ, 0x3c, !PT ;  /* 0x0000000d4c0d7212 */ /* 0x040fe200078e3cff */
[----:B------:R2:W-:Y:S01]  /*11f0*/  STL.64 [R1+0x10], R8 ;  /* 0x0000100801007387 */ /* 0x0005e20000100a00 */
[----:B------:R-:W-:Y:S02]  /*1200*/  LOP3.LUT R21, R76, R21, RZ, 0x3c, !PT ;  /* 0x000000154c157212 */ /* 0x000fe400078e3cff */
[C---:B------:R-:W-:Y:S01]  /*1210*/  LOP3.LUT R33, R34.reuse, R77, RZ, 0x3c, !PT ;  /* 0x0000004d22217212 */ /* 0x040fe200078e3cff */
[----:B------:R-:W-:Y:S01]  /*1220*/  STL.64 [R1+0x60], R62 ;  /* 0x0000603e01007387 */ /* 0x000fe20000100a00 */
[C---:B------:R-:W-:Y:S02]  /*1230*/  LOP3.LUT R25, R34.reuse, R25, RZ, 0x3c, !PT ;  /* 0x0000001922197212 */ /* 0x040fe400078e3cff */
[----:B------:R-:W-:Y:S01]  /*1240*/  LOP3.LUT R11, R34, R11, RZ, 0x3c, !PT ;  /* 0x0000000b220b7212 */ /* 0x000fe200078e3cff */
[----:B------:R-:W-:Y:S01]  /*1250*/  STL.64 [R1+0x88], R38 ;  /* 0x0000882601007387 */ /* 0x000fe20000100a00 */
[----:B------:R-:W-:-:S02]  /*1260*/  LOP3.LUT R10, R35, R10, RZ, 0x3c, !PT ;  /* 0x0000000a230a7212 */ /* 0x000fc400078e3cff */
[C---:B------:R-:W-:Y:S01]  /*1270*/  LOP3.LUT R16, R35.reuse, R69, RZ, 0x3c, !PT ;  /* 0x0000004523107212 */ /* 0x040fe200078e3cff */
[----:B------:R-:W-:Y:S01]  /*1280*/  STL.64 [R1+0x48], R84 ;  /* 0x0000485401007387 */ /* 0x000fe20000100a00 */
[C---:B------:R-:W-:Y:S02]  /*1290*/  LOP3.LUT R32, R35.reuse, R70, RZ, 0x3c, !PT ;  /* 0x0000004623207212 */ /* 0x040fe400078e3cff */
[C---:B------:R-:W-:Y:S01]  /*12a0*/  LOP3.LUT R40, R35.reuse, R15, RZ, 0x3c, !PT ;  /* 0x0000000f23287212 */ /* 0x040fe200078e3cff */
[----:B------:R-:W-:Y:S01]  /*12b0*/  STL.64 [R1+0x40], R16 ;  /* 0x0000401001007387 */ /* 0x000fe20000100a00 */
[----:B------:R-:W-:-:S03]  /*12c0*/  LOP3.LUT R24, R35, R24, RZ, 0x3c, !PT ;  /* 0x0000001823187212 */ /* 0x000fc600078e3cff */
[----:B------:R-:W-:Y:S04]  /*12d0*/  STL.64 [R1+0x68], R32 ;  /* 0x0000682001007387 */ /* 0x000fe80000100a00 */
[----:B------:R-:W-:Y:S04]  /*12e0*/  STL.64 [R1+0x90], R40 ;  /* 0x0000902801007387 */ /* 0x000fe80000100a00 */
[----:B------:R-:W-:Y:S04]  /*12f0*/  STL.64 [R1+0x70], R72 ;  /* 0x0000704801007387 */ /* 0x000fe80000100a00 */
[----:B------:R3:W-:Y:S04]  /*1300*/  STL.64 [R1+0x98], R12 ;  /* 0x0000980c01007387 */ /* 0x0007e80000100a00 */
[----:B------:R-:W-:Y:S04]  /*1310*/  STL.64 [R1+0xc0], R20 ;  /* 0x0000c01401007387 */ /* 0x000fe80000100a00 */
[----:B------:R4:W-:Y:S04]  /*1320*/  STL.64 [R1+0x8], R6 ;  /* 0x0000080601007387 */ /* 0x0009e80000100a00 */
[----:B------:R5:W-:Y:S04]  /*1330*/  STL.64 [R1+0x18], R10 ;  /* 0x0000180a01007387 */ /* 0x000be80000100a00 */
[----:B------:R-:W-:Y:S04]  /*1340*/  STL.64 [R1+0xb8], R24 ;  /* 0x0000b81801007387 */ /* 0x000fe80000100a00 */
[----:B-1----:R-:W5:Y:S01]  /*1350*/  LDL.64 R4, [UR52] ;  /* 0x00000034ff047983 */ /* 0x002f620008100a00 */
[----:B------:R-:W-:-:S02]  /*1360*/  SHF.L.U64.HI R14, R6, UR20, R7 ;  /* 0x00000014060e7c19 */ /* 0x000fc40008010207 */
[C---:B------:R-:W-:Y:S02]  /*1370*/  SHF.L.U32 R15, R6.reuse, UR20, RZ ;  /* 0x00000014060f7c19 */ /* 0x040fe400080006ff */
[--C-:B--2---:R-:W-:Y:S02]  /*1380*/  SHF.R.U64 R8, R6, UR51, R7.reuse ;  /* 0x0000003306087c19 */ /* 0x104fe40008001207 */
[----:B------:R-:W-:Y:S02]  /*1390*/  SHF.R.U32.HI R9, RZ, UR51, R7 ;  /* 0x00000033ff097c19 */ /* 0x000fe40008011607 */
[----:B---3--:R-:W-:Y:S02]  /*13a0*/  LOP3.LUT R12, R8, R15, RZ, 0xfc, !PT ;  /* 0x0000000f080c7212 */ /* 0x008fe400078efcff */
[----:B------:R-:W-:-:S05]  /*13b0*/  LOP3.LUT R13, R9, R14, RZ, 0xfc, !PT ;  /* 0x0000000e090d7212 */ /* 0x000fca00078efcff */
[----:B------:R1:W-:Y:S01]  /*13c0*/  STL.64 [UR52], R12 ;  /* 0x0000000cff007987 */ /* 0x0003e20008100a34 */
[----:B------:R-:W2:Y:S03]  /*13d0*/  LDCU.64 UR52, c[0x3][0x130] ;  /* 0x00c02600ff3477ac */ /* 0x000ea60008000a00 */
[----:B----4-:R-:W3:Y:S01]  /*13e0*/  LDL.64 R6, [UR76] ;  /* 0x0000004cff067983 */ /* 0x010ee20008100a00 */
[C---:B-----5:R-:W-:Y:S02]  /*13f0*/  SHF.L.U32 R8, R4.reuse, UR21, RZ ;  /* 0x0000001504087c19 */ /* 0x060fe400080006ff */
[C-C-:B------:R-:W-:Y:S02]  /*1400*/  SHF.R.U64 R9, R4.reuse, UR50, R5.reuse ;  /* 0x0000003204097c19 */ /* 0x140fe40008001205 */
[--C-:B------:R-:W-:Y:S02]  /*1410*/  SHF.L.U64.HI R11, R4, UR21, R5.reuse ;  /* 0x00000015040b7c19 */ /* 0x100fe40008010205 */
[----:B------:R-:W-:-:S02]  /*1420*/  SHF.R.U32.HI R4, RZ, UR50, R5 ;  /* 0x00000032ff047c19 */ /* 0x000fc40008011605 */
[----:B------:R-:W-:Y:S02]  /*1430*/  LOP3.LUT R8, R9, R8, RZ, 0xfc, !PT ;  /* 0x0000000809087212 */ /* 0x000fe400078efcff */
[----:B------:R-:W-:-:S05]  /*1440*/  LOP3.LUT R9, R4, R11, RZ, 0xfc, !PT ;  /* 0x0000000b04097212 */ /* 0x000fca00078efcff */
[----:B------:R4:W-:Y:S04]  /*1450*/  STL.64 [UR76], R8 ;  /* 0x00000008ff007987 */ /* 0x0009e80008100a4c */
[----:B------:R-:W4:Y:S01]  /*1460*/  LDL.64 R4, [UR74] ;  /* 0x0000004aff047983 */ /* 0x000f220008100a00 */
[C---:B---3--:R-:W-:Y:S01]  /*1470*/  SHF.L.U32 R11, R6.reuse, UR22, RZ ;  /* 0x00000016060b7c19 */ /* 0x048fe200080006ff */
[----:B0-----:R-:W-:Y:S01]  /*1480*/  ULEA UR77, UR77, UR54, 0x3 ;  /* 0x000000364d4d7291 */ /* 0x001fe2000f8e18ff */
[C-C-:B------:R-:W-:Y:S02]  /*1490*/  SHF.R.U64 R10, R6.reuse, UR49, R7.reuse ;  /* 0x00000031060a7c19 */ /* 0x140fe40008001207 */
[--C-:B-1----:R-:W-:Y:S02]  /*14a0*/  SHF.L.U64.HI R13, R6, UR22, R7.reuse ;  /* 0x00000016060d7c19 */ /* 0x102fe40008010207 */
[----:B------:R-:W-:-:S02]  /*14b0*/  SHF.R.U32.HI R6, RZ, UR49, R7 ;  /* 0x00000031ff067c19 */ /* 0x000fc40008011607 */
[----:B------:R-:W-:Y:S02]  /*14c0*/  LOP3.LUT R10, R10, R11, RZ, 0xfc, !PT ;  /* 0x0000000b0a0a7212 */ /* 0x000fe400078efcff */
[----:B------:R-:W-:Y:S01]  /*14d0*/  LOP3.LUT R11, R6, R13, RZ, 0xfc, !PT ;  /* 0x0000000d060b7212 */ /* 0x000fe200078efcff */
[----:B--2---:R-:W-:-:S04]  /*14e0*/  ULEA UR52, UR52, UR54, 0x3 ;  /* 0x0000003634347291 */ /* 0x004fc8000f8e18ff */
[----:B------:R0:W-:Y:S04]  /*14f0*/  STL.64 [UR74], R10 ;  /* 0x0000000aff007987 */ /* 0x0001e80008100a4a */
[----:B------:R-:W0:Y:S01]  /*1500*/  LDL.64 R6, [UR77] ;  /* 0x0000004dff067983 */ /* 0x000e220008100a00 */
[C---:B----4-:R-:W-:Y:S02]  /*1510*/  SHF.L.U32 R9, R4.reuse, UR23, RZ ;  /* 0x0000001704097c19 */ /* 0x050fe400080006ff */
[C-C-:B------:R-:W-:Y:S02]  /*1520*/  SHF.R.U64 R8, R4.reuse, UR48, R5.reuse ;  /* 0x0000003004087c19 */ /* 0x140fe40008001205 */
[--C-:B------:R-:W-:Y:S02]  /*1530*/  SHF.L.U64.HI R13, R4, UR23, R5.reuse ;  /* 0x00000017040d7c19 */ /* 0x100fe40008010205 */
[----:B------:R-:W-:-:S02]  /*1540*/  SHF.R.U32.HI R4, RZ, UR48, R5 ;  /* 0x00000030ff047c19 */ /* 0x000fc40008011605 */
[----:B------:R-:W-:Y:S02]  /*1550*/  LOP3.LUT R8, R8, R9, RZ, 0xfc, !PT ;  /* 0x0000000908087212 */ /* 0x000fe400078efcff */
[----:B------:R-:W-:-:S05]  /*1560*/  LOP3.LUT R9, R4, R13, RZ, 0xfc, !PT ;  /* 0x0000000d04097212 */ /* 0x000fca00078efcff */
[----:B------:R1:W-:Y:S04]  /*1570*/  STL.64 [UR77], R8 ;  /* 0x00000008ff007987 */ /* 0x0003e80008100a4d */
[----:B------:R-:W1:Y:S01]  /*1580*/  LDL.64 R4, [UR52] ;  /* 0x00000034ff047983 */ /* 0x000e620008100a00 */
[C---:B0-----:R-:W-:Y:S01]  /*1590*/  SHF.L.U32 R11, R6.reuse, UR16, RZ ;  /* 0x00000010060b7c19 */ /* 0x041fe200080006ff */
[----:B------:R-:W-:Y:S01]  /*15a0*/  ULEA UR53, UR53, UR54, 0x3 ;  /* 0x0000003635357291 */ /* 0x000fe2000f8e18ff */
[C-C-:B------:R-:W-:Y:S02]  /*15b0*/  SHF.R.U64 R10, R6.reuse, UR47, R7.reuse ;  /* 0x0000002f060a7c19 */ /* 0x140fe40008001207 */
[--C-:B------:R-:W-:Y:S02]  /*15c0*/  SHF.L.U64.HI R13, R6, UR16, R7.reuse ;  /* 0x00000010060d7c19 */ /* 0x100fe40008010207 */
[----:B------:R-:W-:-:S02]  /*15d0*/  SHF.R.U32.HI R6, RZ, UR47, R7 ;  /* 0x0000002fff067c19 */ /* 0x000fc40008011607 */
[----:B------:R-:W-:Y:S02]  /*15e0*/  LOP3.LUT R10, R10, R11, RZ, 0xfc, !PT ;  /* 0x0000000b0a0a7212 */ /* 0x000fe400078efcff */
[----:B------:R-:W-:-:S05]  /*15f0*/  LOP3.LUT R11, R6, R13, RZ, 0xfc, !PT ;  /* 0x0000000d060b7212 */ /* 0x000fca00078efcff */
[----:B------:R0:W-:Y:S01]  /*1600*/  STL.64 [UR52], R10 ;  /* 0x0000000aff007987 */ /* 0x0001e20008100a34 */
[----:B------:R-:W2:Y:S03]  /*1610*/  LDCU UR52, c[0x3][0x14c] ;  /* 0x00c02980ff3477ac */ /* 0x000ea60008000800 */
[----:B------:R-:W3:Y:S01]  /*1620*/  LDL.64 R6, [UR53] ;  /* 0x00000035ff067983 */ /* 0x000ee20008100a00 */
[C---:B-1----:R-:W-:Y:S02]  /*1630*/  SHF.L.U32 R9, R4.reuse, UR17, RZ ;  /* 0x0000001104097c19 */ /* 0x042fe400080006ff */
[C-C-:B------:R-:W-:Y:S02]  /*1640*/  SHF.R.U64 R8, R4.reuse, UR46, R5.reuse ;  /* 0x0000002e04087c19 */ /* 0x140fe40008001205 */
[--C-:B------:R-:W-:Y:S02]  /*1650*/  SHF.L.U64.HI R13, R4, UR17, R5.reuse ;  /* 0x00000011040d7c19 */ /* 0x100fe40008010205 */
[----:B------:R-:W-:-:S02]  /*1660*/  SHF.R.U32.HI R4, RZ, UR46, R5 ;  /* 0x0000002eff047c19 */ /* 0x000fc40008011605 */
[----:B------:R-:W-:Y:S02]  /*1670*/  LOP3.LUT R8, R8, R9, RZ, 0xfc, !PT ;  /* 0x0000000908087212 */ /* 0x000fe400078efcff */
[----:B------:R-:W-:-:S05]  /*1680*/  LOP3.LUT R9, R4, R13, RZ, 0xfc, !PT ;  /* 0x0000000d04097212 */ /* 0x000fca00078efcff */
[----:B------:R1:W-:Y:S04]  /*1690*/  STL.64 [UR53], R8 ;  /* 0x00000008ff007987 */ /* 0x0003e80008100a35 */
[----:B------:R-:W4:Y:S01]  /*16a0*/  LDL.64 R4, [UR65] ;  /* 0x00000041ff047983 */ /* 0x000f220008100a00 */
[C---:B---3--:R-:W-:Y:S02]  /*16b0*/  SHF.L.U32 R13, R6.reuse, UR18, RZ ;  /* 0x00000012060d7c19 */ /* 0x048fe400080006ff */
[C-C-:B0-----:R-:W-:Y:S02]  /*16c0*/  SHF.R.U64 R10, R6.reuse, UR45, R7.reuse ;  /* 0x0000002d060a7c19 */ /* 0x141fe40008001207 */
[--C-:B------:R-:W-:Y:S02]  /*16d0*/  SHF.L.U64.HI R11, R6, UR18, R7.reuse ;  /* 0x00000012060b7c19 */ /* 0x100fe40008010207 */
[----:B------:R-:W-:-:S02]  /*16e0*/  SHF.R.U32.HI R6, RZ, UR45, R7 ;  /* 0x0000002dff067c19 */ /* 0x000fc40008011607 */
[----:B------:R-:W-:Y:S02]  /*16f0*/  LOP3.LUT R10, R10, R13, RZ, 0xfc, !PT ;  /* 0x0000000d0a0a7212 */ /* 0x000fe400078efcff */
[----:B------:R-:W-:-:S05]  /*1700*/  LOP3.LUT R11, R6, R11, RZ, 0xfc, !PT ;  /* 0x0000000b060b7212 */ /* 0x000fca00078efcff */
[----:B------:R0:W-:Y:S04]  /*1710*/  STL.64 [UR65], R10 ;  /* 0x0000000aff007987 */ /* 0x0001e80008100a41 */
[----:B------:R-:W3:Y:S01]  /*1720*/  LDL.64 R6, [UR64] ;  /* 0x00000040ff067983 */ /* 0x000ee20008100a00 */
[C---:B----4-:R-:W-:Y:S02]  /*1730*/  SHF.L.U32 R13, R4.reuse, UR19, RZ ;  /* 0x00000013040d7c19 */ /* 0x050fe400080006ff */
[C-C-:B-1----:R-:W-:Y:S02]  /*1740*/  SHF.R.U64 R8, R4.reuse, UR44, R5.reuse ;  /* 0x0000002c04087c19 */ /* 0x142fe40008001205 */
        /* <DEDUP_REMOVED lines=13> */
[----:B------:R-:W0:Y:S01]  /*1820*/  LDL.64 R6, [UR62] ;  /* 0x0000003eff067983 */ /* 0x000e220008100a00 */
[C---:B----4-:R-:W-:Y:S02]  /*1830*/  SHF.L.U32 R13, R4.reuse, UR37, RZ ;  /* 0x00000025040d7c19 */ /* 0x050fe400080006ff */
[C-C-:B-1----:R-:W-:Y:S02]  /*1840*/  SHF.R.U64 R8, R4.reuse, UR4, R5.reuse ;  /* 0x0000000404087c19 */ /* 0x142fe40008001205 */
[--C-:B------:R-:W-:Y:S02]  /*1850*/  SHF.L.U64.HI R9, R4, UR37, R5.reuse ;  /* 0x0000002504097c19 */ /* 0x100fe40008010205 */
[----:B------:R-:W-:-:S02]  /*1860*/  SHF.R.U32.HI R4, RZ, UR4, R5 ;  /* 0x00000004ff047c19 */ /* 0x000fc40008011605 */
[----:B------:R-:W-:Y:S02]  /*1870*/  LOP3.LUT R8, R8, R13, RZ, 0xfc, !PT ;  /* 0x0000000d08087212 */ /* 0x000fe400078efcff */
[----:B------:R-:W-:-:S05]  /*1880*/  LOP3.LUT R9, R4, R9, RZ, 0xfc, !PT ;  /* 0x0000000904097212 */ /* 0x000fca00078efcff */
[----:B------:R1:W-:Y:S04]  /*1890*/  STL.64 [UR62], R8 ;  /* 0x00000008ff007987 */ /* 0x0003e80008100a3e */
[----:B------:R-:W1:Y:S01]  /*18a0*/  LDL.64 R4, [UR75] ;  /* 0x0000004bff047983 */ /* 0x000e620008100a00 */
[C---:B0-----:R-:W-:Y:S01]  /*18b0*/  SHF.L.U32 R11, R6.reuse, UR38, RZ ;  /* 0x00000026060b7c19 */ /* 0x041fe200080006ff */
[----:B--2---:R-:W-:Y:S01]  /*18c0*/  ULEA UR52, UR52, UR54, 0x3 ;  /* 0x0000003634347291 */ /* 0x004fe2000f8e18ff */
[C-C-:B------:R-:W-:Y:S02]  /*18d0*/  SHF.R.U64 R10, R6.reuse, UR5, R7.reuse ;  /* 0x00000005060a7c19 */ /* 0x140fe40008001207 */
[--C-:B------:R-:W-:Y:S02]  /*18e0*/  SHF.L.U64.HI R13, R6, UR38, R7.reuse ;  /* 0x00000026060d7c19 */ /* 0x100fe40008010207 */
[----:B------:R-:W-:-:S02]  /*18f0*/  SHF.R.U32.HI R6, RZ, UR5, R7 ;  /* 0x00000005ff067c19 */ /* 0x000fc40008011607 */
[----:B------:R-:W-:Y:S02]  /*1900*/  LOP3.LUT R10, R10, R11, RZ, 0xfc, !PT ;  /* 0x0000000b0a0a7212 */ /* 0x000fe400078efcff */
[----:B------:R-:W-:-:S05]  /*1910*/  LOP3.LUT R11, R6, R13, RZ, 0xfc, !PT ;  /* 0x0000000d060b7212 */ /* 0x000fca00078efcff */
[----:B------:R0:W-:Y:S04]  /*1920*/  STL.64 [UR75], R10 ;  /* 0x0000000aff007987 */ /* 0x0001e80008100a4b */
[----:B------:R-:W0:Y:S01]  /*1930*/  LDL.64 R6, [UR52] ;  /* 0x00000034ff067983 */ /* 0x000e220008100a00 */
[C---:B-1----:R-:W-:Y:S02]  /*1940*/  SHF.L.U32 R9, R4.reuse, UR39, RZ ;  /* 0x0000002704097c19 */ /* 0x042fe400080006ff */
[C-C-:B------:R-:W-:Y:S02]  /*1950*/  SHF.R.U64 R8, R4.reuse, UR6, R5.reuse ;  /* 0x0000000604087c19 */ /* 0x140fe40008001205 */
[--C-:B------:R-:W-:Y:S02]  /*1960*/  SHF.L.U64.HI R13, R4, UR39, R5.reuse ;  /* 0x00000027040d7c19 */ /* 0x100fe40008010205 */
[----:B------:R-:W-:-:S02]  /*1970*/  SHF.R.U32.HI R4, RZ, UR6, R5 ;  /* 0x00000006ff047c19 */ /* 0x000fc40008011605 */
[----:B------:R-:W-:Y:S02]  /*1980*/  LOP3.LUT R8, R8, R9, RZ, 0xfc, !PT ;  /* 0x0000000908087212 */ /* 0x000fe400078efcff */
[----:B------:R-:W-:-:S05]  /*1990*/  LOP3.LUT R9, R4, R13, RZ, 0xfc, !PT ;  /* 0x0000000d04097212 */ /* 0x000fca00078efcff */
[----:B------:R1:W-:Y:S01]  /*19a0*/  STL.64 [UR52], R8 ;  /* 0x00000008ff007987 */ /* 0x0003e20008100a34 */
[----:B------:R-:W2:Y:S03]  /*19b0*/  LDCU.64 UR52, c[0x3][0x158] ;  /* 0x00c02b00ff3477ac */ /* 0x000ea60008000a00 */
[----:B------:R-:W3:Y:S01]  /*19c0*/  LDL.64 R4, [UR59] ;  /* 0x0000003bff047983 */ /* 0x000ee20008100a00 */
[C---:B0-----:R-:W-:Y:S02]  /*19d0*/  SHF.L.U32 R11, R6.reuse, UR32, RZ ;  /* 0x00000020060b7c19 */ /* 0x041fe400080006ff */
[C-C-:B------:R-:W-:Y:S02]  /*19e0*/  SHF.R.U64 R10, R6.reuse, UR7, R7.reuse ;  /* 0x00000007060a7c19 */ /* 0x140fe40008001207 */
[--C-:B------:R-:W-:Y:S02]  /*19f0*/  SHF.L.U64.HI R13, R6, UR32, R7.reuse ;  /* 0x00000020060d7c19 */ /* 0x100fe40008010207 */
[----:B------:R-:W-:-:S02]  /*1a00*/  SHF.R.U32.HI R6, RZ, UR7, R7 ;  /* 0x00000007ff067c19 */ /* 0x000fc40008011607 */
[----:B------:R-:W-:Y:S02]  /*1a10*/  LOP3.LUT R10, R10, R11, RZ, 0xfc, !PT ;  /* 0x0000000b0a0a7212 */ /* 0x000fe400078efcff */
[----:B------:R-:W-:Y:S01]  /*1a20*/  LOP3.LUT R11, R6, R13, RZ, 0xfc, !PT ;  /* 0x0000000d060b7212 */ /* 0x000fe200078efcff */
[----:B--2---:R-:W-:-:S04]  /*1a30*/  ULEA UR52, UR52, UR54, 0x3 ;  /* 0x0000003634347291 */ /* 0x004fc8000f8e18ff */
[----:B------:R0:W-:Y:S01]  /*1a40*/  STL.64 [UR59], R10 ;  /* 0x0000000aff007987 */ /* 0x0001e20008100a3b */
[C---:B---3--:R-:W-:Y:S02]  /*1a50*/  SHF.L.U32 R13, R4.reuse, UR33, RZ ;  /* 0x00000021040d7c19 */ /* 0x048fe400080006ff */
[C-C-:B------:R-:W-:Y:S02]  /*1a60*/  SHF.R.U64 R6, R4.reuse, UR8, R5.reuse ;  /* 0x0000000804067c19 */ /* 0x140fe40008001205 */
[--C-:B------:R-:W-:Y:S02]  /*1a70*/  SHF.L.U64.HI R12, R4, UR33, R5.reuse ;  /* 0x00000021040c7c19 */ /* 0x100fe40008010205 */
[----:B------:R-:W-:Y:S02]  /*1a80*/  SHF.R.U32.HI R7, RZ, UR8, R5 ;  /* 0x00000008ff077c19 */ /* 0x000fe40008011605 */
[----:B-1----:R-:W-:Y:S01]  /*1a90*/  LOP3.LUT R8, R6, R13, RZ, 0xfc, !PT ;  /* 0x0000000d06087212 */ /* 0x002fe200078efcff */
[----:B------:R-:W2:Y:S01]  /*1aa0*/  LDL.64 R4, [UR58] ;  /* 0x0000003aff047983 */ /* 0x000ea20008100a00 */
[----:B------:R-:W-:-:S05]  /*1ab0*/  LOP3.LUT R9, R7, R12, RZ, 0xfc, !PT ;  /* 0x0000000c07097212 */ /* 0x000fca00078efcff */
[----:B------:R1:W-:Y:S04]  /*1ac0*/  STL.64 [UR58], R8 ;  /* 0x00000008ff007987 */ /* 0x0003e80008100a3a */
[----:B------:R-:W3:Y:S01]  /*1ad0*/  LDL.64 R6, [UR52] ;  /* 0x00000034ff067983 */ /* 0x000ee20008100a00 */
[----:B------:R-:W-:Y:S01]  /*1ae0*/  ULEA UR53, UR53, UR54, 0x3 ;  /* 0x0000003635357291 */ /* 0x000fe2000f8e18ff */
[C---:B--2---:R-:W-:Y:S02]  /*1af0*/  SHF.L.U32 R13, R4.reuse, UR34, RZ ;  /* 0x00000022040d7c19 */ /* 0x044fe400080006ff */
[C-C-:B------:R-:W-:Y:S02]  /*1b00*/  SHF.R.U64 R12, R4.reuse, UR9, R5.reuse ;  /* 0x00000009040c7c19 */ /* 0x140fe40008001205 */
[----:B0-----:R-:W-:-:S02]  /*1b10*/  SHF.L.U64.HI R11, R4, UR34, R5 ;  /* 0x00000022040b7c19 */ /* 0x001fc40008010205 */
[----:B------:R-:W-:Y:S02]  /*1b20*/  SHF.R.U32.HI R4, RZ, UR9, R5 ;  /* 0x00000009ff047c19 */ /* 0x000fe40008011605 */
[----:B------:R-:W-:Y:S02]  /*1b30*/  LOP3.LUT R10, R12, R13, RZ, 0xfc, !PT ;  /* 0x0000000d0c0a7212 */ /* 0x000fe400078efcff */
[----:B------:R-:W-:Y:S02]  /*1b40*/  LOP3.LUT R11, R4, R11, RZ, 0xfc, !PT ;  /* 0x0000000b040b7212 */ /* 0x000fe400078efcff */
[C---:B---3--:R-:W-:Y:S02]  /*1b50*/  SHF.L.U32 R5, R6.reuse, UR35, RZ ;  /* 0x0000002306057c19 */ /* 0x048fe400080006ff */
[C-C-:B------:R-:W-:Y:S02]  /*1b60*/  SHF.R.U64 R4, R6.reuse, UR10, R7.reuse ;  /* 0x0000000a06047c19 */ /* 0x140fe40008001207 */
[----:B-1----:R-:W-:-:S02]  /*1b70*/  SHF.L.U64.HI R9, R6, UR35, R7 ;  /* 0x0000002306097c19 */ /* 0x002fc40008010207 */
[----:B------:R-:W-:Y:S01]  /*1b80*/  SHF.R.U32.HI R6, RZ, UR10, R7 ;  /* 0x0000000aff067c19 */ /* 0x000fe20008011607 */
[----:B------:R0:W-:Y:S01]  /*1b90*/  STL.64 [UR52], R10 ;  /* 0x0000000aff007987 */ /* 0x0001e20008100a34 */
[----:B------:R-:W-:Y:S02]  /*1ba0*/  LOP3.LUT R8, R4, R5, RZ, 0xfc, !PT ;  /* 0x0000000504087212 */ /* 0x000fe400078efcff */
[----:B------:R-:W-:Y:S01]  /*1bb0*/  LOP3.LUT R9, R6, R9, RZ, 0xfc, !PT ;  /* 0x0000000906097212 */ /* 0x000fe200078efcff */
[----:B------:R-:W2:Y:S04]  /*1bc0*/  LDL.64 R4, [UR53] ;  /* 0x00000035ff047983 */ /* 0x000ea80008100a00 */
[----:B------:R1:W-:Y:S04]  /*1bd0*/  STL.64 [UR53], R8 ;  /* 0x00000008ff007987 */ /* 0x0003e80008100a35 */
[----:B------:R-:W3:Y:S01]  /*1be0*/  LDL.64 R6, [UR73] ;  /* 0x00000049ff067983 */ /* 0x000ee20008100a00 */
[----:B--2---:R-:W-:-:S02]  /*1bf0*/  SHF.L.U32 R13, R4, UR28, RZ ;  /* 0x0000001c040d7c19 */ /* 0x004fc400080006ff */
[C-C-:B------:R-:W-:Y:S02]  /*1c00*/  SHF.R.U64 R12, R4.reuse, UR11, R5.reuse ;  /* 0x0000000b040c7c19 */ /* 0x140fe40008001205 */
[--C-:B------:R-:W-:Y:S02]  /*1c10*/  SHF.L.U64.HI R15, R4, UR28, R5.reuse ;  /* 0x0000001c040f7c19 */ /* 0x100fe40008010205 */
[----:B------:R-:W-:Y:S02]  /*1c20*/  SHF.R.U32.HI R4, RZ, UR11, R5 ;  /* 0x0000000bff047c19 */ /* 0x000fe40008011605 */
[----:B------:R-:W-:Y:S02]  /*1c30*/  LOP3.LUT R12, R12, R13, RZ, 0xfc, !PT ;  /* 0x0000000d0c0c7212 */ /* 0x000fe400078efcff */
[----:B------:R-:W-:Y:S02]  /*1c40*/  LOP3.LUT R13, R4, R15, RZ, 0xfc, !PT ;  /* 0x0000000f040d7212 */ /* 0x000fe400078efcff */
[----:B---3--:R-:W-:-:S02]  /*1c50*/  SHF.L.U32 R5, R6, UR29, RZ ;  /* 0x0000001d06057c19 */ /* 0x008fc400080006ff */
[C-C-:B------:R-:W-:Y:S02]  /*1c60*/  SHF.R.U64 R4, R6.reuse, UR12, R7.reuse ;  /* 0x0000000c06047c19 */ /* 0x140fe40008001207 */
[--C-:B0-----:R-:W-:Y:S02]  /*1c70*/  SHF.L.U64.HI R11, R6, UR29, R7.reuse ;  /* 0x0000001d060b7c19 */ /* 0x101fe40008010207 */
[----:B------:R-:W-:Y:S01]  /*1c80*/  SHF.R.U32.HI R6, RZ, UR12, R7 ;  /* 0x0000000cff067c19 */ /* 0x000fe20008011607 */
[----:B------:R0:W-:Y:S01]  /*1c90*/  STL.64 [UR73], R12 ;  /* 0x0000000cff007987 */ /* 0x0001e20008100a49 */
[----:B-1----:R-:W-:Y:S02]  /*1ca0*/  LOP3.LUT R8, R4, R5, RZ, 0xfc, !PT ;  /* 0x0000000504087212 */ /* 0x002fe400078efcff */
        /* <DEDUP_REMOVED lines=29> */
[----:B------:R-:W-:Y:S02]  /*1e80*/  SHF.R.U32.HI R6, RZ, UR40, R7 ;  /* 0x00000028ff067c19 */ /* 0x000fe40008011607 */
[----:B-1----:R-:W-:Y:S02]  /*1e90*/  LOP3.LUT R8, R4, R5, RZ, 0xfc, !PT ;  /* 0x0000000504087212 */ /* 0x002fe400078efcff */
[----:B------:R-:W-:Y:S01]  /*1ea0*/  LOP3.LUT R9, R6, R11, RZ, 0xfc, !PT ;  /* 0x0000000b06097212 */ /* 0x000fe200078efcff */
[----:B------:R-:W-:Y:S04]  /*1eb0*/  STL.64 [UR69], R12 ;  /* 0x0000000cff007987 */ /* 0x000fe80008100a45 */
[----:B------:R-:W2:Y:S04]  /*1ec0*/  LDL.64 R4, [UR68] ;  /* 0x00000044ff047983 */ /* 0x000ea80008100a00 */
[----:B------:R0:W-:Y:S04]  /*1ed0*/  STL.64 [UR68], R8 ;  /* 0x00000008ff007987 */ /* 0x0001e80008100a44 */
[----:B------:R-:W3:Y:S01]  /*1ee0*/  LDL.64 R6, [UR67] ;  /* 0x00000043ff067983 */ /* 0x000ee20008100a00 */
[----:B--2---:R-:W-:-:S02]  /*1ef0*/  SHF.L.U32 R21, R4, UR26, RZ ;  /* 0x0000001a04157c19 */ /* 0x004fc400080006ff */
[C-C-:B------:R-:W-:Y:S02]  /*1f00*/  SHF.R.U64 R20, R4.reuse, UR41, R5.reuse ;  /* 0x0000002904147c19 */ /* 0x140fe40008001205 */
[--C-:B------:R-:W-:Y:S02]  /*1f10*/  SHF.L.U64.HI R11, R4, UR26, R5.reuse ;  /* 0x0000001a040b7c19 */ /* 0x100fe40008010205 */
[----:B------:R-:W-:Y:S02]  /*1f20*/  SHF.R.U32.HI R4, RZ, UR41, R5 ;  /* 0x00000029ff047c19 */ /* 0x000fe40008011605 */
[C---:B---3--:R-:W-:Y:S02]  /*1f30*/  SHF.L.U32 R25, R6.reuse, UR27, RZ ;  /* 0x0000001b06197c19 */ /* 0x048fe400080006ff */
[C-C-:B------:R-:W-:Y:S02]  /*1f40*/  SHF.R.U64 R24, R6.reuse, UR42, R7.reuse ;  /* 0x0000002a06187c19 */ /* 0x140fe40008001207 */
[----:B------:R-:W-:-:S02]  /*1f50*/  SHF.L.U64.HI R5, R6, UR27, R7 ;  /* 0x0000001b06057c19 */ /* 0x000fc40008010207 */
[----:B------:R-:W-:Y:S02]  /*1f60*/  SHF.R.U32.HI R6, RZ, UR42, R7 ;  /* 0x0000002aff067c19 */ /* 0x000fe40008011607 */
[----:B------:R-:W-:Y:S02]  /*1f70*/  LOP3.LUT R20, R20, R21, RZ, 0xfc, !PT ;  /* 0x0000001514147212 */ /* 0x000fe400078efcff */
[----:B------:R-:W-:Y:S02]  /*1f80*/  LOP3.LUT R21, R4, R11, RZ, 0xfc, !PT ;  /* 0x0000000b04157212 */ /* 0x000fe400078efcff */
[----:B------:R-:W-:Y:S02]  /*1f90*/  LOP3.LUT R24, R24, R25, RZ, 0xfc, !PT ;  /* 0x0000001918187212 */ /* 0x000fe400078efcff */
[----:B------:R-:W-:Y:S01]  /*1fa0*/  LOP3.LUT R25, R6, R5, RZ, 0xfc, !PT ;  /* 0x0000000506197212 */ /* 0x000fe200078efcff */
[----:B------:R1:W-:Y:S04]  /*1fb0*/  STL.64 [UR67], R20 ;  /* 0x00000014ff007987 */ /* 0x0003e80008100a43 */
[----:B------:R2:W-:Y:S04]  /*1fc0*/  STL.64 [UR66], R24 ;  /* 0x00000018ff007987 */ /* 0x0005e80008100a42 */
[----:B------:R-:W3:Y:S04]  /*1fd0*/  LDL.128 R36, [R1+0x30] ;  /* 0x0000300001247983 */ /* 0x000ee80000100c00 */
[----:B------:R-:W3:Y:S04]  /*1fe0*/  LDL.128 R40, [R1+0x40] ;  /* 0x0000400001287983 */ /* 0x000ee80000100c00 */
[----:B------:R-:W4:Y:S04]  /*1ff0*/  LDL.64 R70, [R1+0x28] ;  /* 0x0000280001467983 */ /* 0x000f280000100a00 */
[----:B------:R-:W5:Y:S04]  /*2000*/  LDL.128 R4, [R1+0x50] ;  /* 0x0000500001047983 */ /* 0x000f680000100c00 */
[----:B0-----:R-:W5:Y:S04]  /*2010*/  LDL.128 R8, [R1+0x60] ;  /* 0x0000600001087983 */ /* 0x001f680000100c00 */
[----:B------:R-:W5:Y:S04]  /*2020*/  LDL.64 R80, [R1+0x70] ;  /* 0x0000700001507983 */ /* 0x000f680000100a00 */
[----:B------:R-:W5:Y:S04]  /*2030*/  LDL.64 R88, [R1+0x78] ;  /* 0x0000780001587983 */ /* 0x000f680000100a00 */
[----:B------:R-:W5:Y:S04]  /*2040*/  LDL.128 R12, [R1+0x80] ;  /* 0x00008000010c7983 */ /* 0x000f680000100c00 */
[----:B------:R-:W5:Y:S04]  /*2050*/  LDL.128 R16, [R1+0x90] ;  /* 0x0000900001107983 */ /* 0x000f680000100c00 */
[----:B-1----:R-:W5:Y:S04]  /*2060*/  LDL.128 R20, [R1+0xa0] ;  /* 0x0000a00001147983 */ /* 0x002f680000100c00 */
[----:B--2---:R-:W2:Y:S04]  /*2070*/  LDL.128 R24, [R1+0xb0] ;  /* 0x0000b00001187983 */ /* 0x004ea80000100c00 */
[----:B------:R-:W2:Y:S04]  /*2080*/  LDL.64 R86, [R1+0xc0] ;  /* 0x0000c00001567983 */ /* 0x000ea80000100a00 */
[----:B------:R-:W2:Y:S04]  /*2090*/  LDL.128 R28, [R1] ;  /* 0x00000000011c7983 */ /* 0x000ea80000100c00 */
[----:B------:R-:W2:Y:S04]  /*20a0*/  LDL.128 R32, [R1+0x10] ;  /* 0x0000100001207983 */ /* 0x000ea80000100c00 */
[----:B------:R-:W2:Y:S01]  /*20b0*/  LDL.64 R84, [R1+0x20] ;  /* 0x0000200001547983 */ /* 0x000ea20000100a00 */
[----:B------:R-:W0:Y:S01]  /*20c0*/  LDCU.64 UR52, c[0x3][UR56] ;  /* 0x00c00000383477ac */ /* 0x000e220008000a00 */
[----:B------:R-:W-:-:S04]  /*20d0*/  UIADD3 UR55, UPT, UPT, UR55, 0x1, URZ ;  /* 0x0000000137377890 */ /* 0x000fc8000fffe0ff */
[----:B------:R-:W-:Y:S02]  /*20e0*/  UISETP.NE.AND UP0, UPT, UR55, 0x18, UPT ;  /* 0x000000183700788c */ /* 0x000fe4000bf05270 */
[----:B------:R-:W-:Y:S01]  /*20f0*/  UIADD3 UR56, UPT, UPT, UR56, 0x8, URZ ;  /* 0x0000000838387890 */ /* 0x000fe2000fffe0ff */
[----:B---3--:R-:W-:Y:S02]  /*2100*/  LOP3.LUT R64, R36, R40, R38, 0xb4, !PT ;  /* 0x0000002824407212 */ /* 0x008fe400078eb426 */
[----:B------:R-:W-:Y:S02]  /*2110*/  LOP3.LUT R65, R37, R41, R39, 0xb4, !PT ;  /* 0x0000002925417212 */ /* 0x000fe400078eb427 */
[----:B------:R-:W-:Y:S02]  /*2120*/  LOP3.LUT R63, R38, R42, R40, 0xb4, !PT ;  /* 0x0000002a263f7212 */ /* 0x000fe400078eb428 */
[----:B------:R-:W-:Y:S02]  /*2130*/  LOP3.LUT R60, R39, R43, R41, 0xb4, !PT ;  /* 0x0000002b273c7212 */ /* 0x000fe400078eb429 */
[----:B----4-:R-:W-:-:S02]  /*2140*/  LOP3.LUT R69, R40, R70, R42, 0xb4, !PT ;  /* 0x0000004628457212 */ /* 0x010fc400078eb42a */
[----:B------:R-:W-:Y:S02]  /*2150*/  LOP3.LUT R40, R42, R36, R70, 0xb4, !PT ;  /* 0x000000242a287212 */ /* 0x000fe400078eb446 */
[----:B------:R-:W-:Y:S01]  /*2160*/  LOP3.LUT R66, R70, R38, R36, 0xb4, !PT ;  /* 0x0000002646427212 */ /* 0x000fe200078eb424 */
[----:B------:R-:W-:Y:S01]  /*2170*/  IMAD.MOV.U32 R36, RZ, RZ, R64 ;  /* 0x000000ffff247224 */ /* 0x000fe200078e0040 */
[----:B------:R-:W-:Y:S01]  /*2180*/  LOP3.LUT R67, R71, R39, R37, 0xb4, !PT ;  /* 0x0000002747437212 */ /* 0x000fe200078eb425 */
[----:B------:R-:W-:Y:S01]  /*2190*/  IMAD.MOV.U32 R38, RZ, RZ, R63 ;  /* 0x000000ffff267224 */ /* 0x000fe200078e003f */
[----:B------:R-:W-:Y:S01]  /*21a0*/  LOP3.LUT R42, R43, R37, R71, 0xb4, !PT ;  /* 0x000000252b2a7212 */ /* 0x000fe200078eb447 */
[----:B------:R-:W-:Y:S01]  /*21b0*/  IMAD.MOV.U32 R37, RZ, RZ, R65 ;  /* 0x000000ffff257224 */ /* 0x000fe200078e0041 */
[----:B------:R-:W-:Y:S01]  /*21c0*/  LOP3.LUT R41, R41, R71, R43, 0xb4, !PT ;  /* 0x0000004729297212 */ /* 0x000fe200078eb42b */
[----:B------:R-:W-:Y:S01]  /*21d0*/  IMAD.MOV.U32 R39, RZ, RZ, R60 ;  /* 0x000000ffff277224 */ /* 0x000fe200078e003c */
[----:B-----5:R-:W-:-:S02]  /*21e0*/  LOP3.LUT R71, R4, R8, R6, 0xb4, !PT ;  /* 0x0000000804477212 */ /* 0x020fc400078eb406 */
[----:B------:R-:W-:Y:S02]  /*21f0*/  LOP3.LUT R43, R5, R9, R7, 0xb4, !PT ;  /* 0x00000009052b7212 */ /* 0x000fe400078eb407 */
[----:B------:R1:W-:Y:S01]  /*2200*/  STL.128 [R1+0x30], R36 ;  /* 0x0000302401007387 */ /* 0x0003e20000100c00 */
[----:B------:R-:W-:Y:S02]  /*2210*/  LOP3.LUT R73, R6, R10, R8, 0xb4, !PT ;  /* 0x0000000a06497212 */ /* 0x000fe400078eb408 */
[----:B------:R-:W-:Y:S02]  /*2220*/  LOP3.LUT R62, R7, R11, R9, 0xb4, !PT ;  /* 0x0000000b073e7212 */ /* 0x000fe400078eb409 */
[----:B------:R-:W-:Y:S02]  /*2230*/  LOP3.LUT R68, R8, R80, R10, 0xb4, !PT ;  /* 0x0000005008447212 */ /* 0x000fe400078eb40a */
[----:B------:R-:W-:Y:S02]  /*2240*/  LOP3.LUT R75, R9, R81, R11, 0xb4, !PT ;  /* 0x00000051094b7212 */ /* 0x000fe400078eb40b */
[----:B------:R-:W-:Y:S01]  /*2250*/  LOP3.LUT R70, R10, R4, R80, 0xb4, !PT ;  /* 0x000000040a467212 */ /* 0x000fe200078eb450 */
[----:B-1----:R-:W-:-:S02]  /*2260*/  IMAD.MOV.U32 R36, RZ, RZ, R69 ;  /* 0x000000ffff247224 */ /* 0x002fc400078e0045 */
[----:B------:R-:W-:Y:S02]  /*2270*/  IMAD.MOV.U32 R37, RZ, RZ, R41 ;  /* 0x000000ffff257224 */ /* 0x000fe400078e0029 */
[----:B------:R-:W-:Y:S02]  /*2280*/  IMAD.MOV.U32 R38, RZ, RZ, R40 ;  /* 0x000000ffff267224 */ /* 0x000fe400078e0028 */
[----:B------:R-:W-:Y:S01]  /*2290*/  IMAD.MOV.U32 R39, RZ, RZ, R42 ;  /* 0x000000ffff277224 */ /* 0x000fe200078e002a */
[----:B------:R-:W-:-:S04]  /*22a0*/  LOP3.LUT R77, R11, R5, R81, 0xb4, !PT ;  /* 0x000000050b4d7212 */ /* 0x000fc800078eb451 */
[----:B------:R1:W-:Y:S01]  /*22b0*/  STL.128 [R1+0x40], R36 ;  /* 0x0000402401007387 */ /* 0x0003e20000100c00 */
[----:B------:R-:W-:Y:S01]  /*22c0*/  LOP3.LUT R72, R80, R6, R4, 0xb4, !PT ;  /* 0x0000000650487212 */ /* 0x000fe200078eb404 */
[----:B------:R-:W-:Y:S01]  /*22d0*/  IMAD.MOV.U32 R4, RZ, RZ, R68 ;  /* 0x000000ffff047224 */ /* 0x000fe200078e0044 */
[----:B------:R-:W-:Y:S01]  /*22e0*/  LOP3.LUT R81, R81, R7, R5, 0xb4, !PT ;  /* 0x0000000751517212 */ /* 0x000fe200078eb405 */
[----:B------:R-:W-:Y:S01]  /*22f0*/  IMAD.MOV.U32 R5, RZ, RZ, R75 ;  /* 0x000000ffff057224 */ /* 0x000fe200078e004b */
[----:B------:R-:W-:Y:S01]  /*2300*/  LOP3.LUT R82, R88, R14, R12, 0xb4, !PT ;  /* 0x0000000e58527212 */ /* 0x000fe200078eb40c */
[----:B------:R-:W-:Y:S02]  /*2310*/  IMAD.MOV.U32 R6, RZ, RZ, R70 ;  /* 0x000000ffff067224 */ /* 0x000fe400078e0046 */
[----:B------:R-:W-:Y:S02]  /*2320*/  IMAD.MOV.U32 R7, RZ, RZ, R77 ;  /* 0x000000ffff077224 */ /* 0x000fe400078e004d */
[----:B-1----:R-:W-:-:S02]  /*2330*/  IMAD.MOV.U32 R36, RZ, RZ, R71 ;  /* 0x000000ffff247224 */ /* 0x002fc400078e0047 */
[----:B------:R-:W-:Y:S02]  /*2340*/  IMAD.MOV.U32 R37, RZ, RZ, R43 ;  /* 0x000000ffff257224 */ /* 0x000fe400078e002b */
[----:B------:R-:W-:Y:S02]  /*2350*/  IMAD.MOV.U32 R38, RZ, RZ, R73 ;  /* 0x000000ffff267224 */ /* 0x000fe400078e0049 */
[----:B------:R-:W-:-:S05]  /*2360*/  IMAD.MOV.U32 R39, RZ, RZ, R62 ;  /* 0x000000ffff277224 */ /* 0x000fca00078e003e */
[----:B------:R1:W-:Y:S01]  /*2370*/  STL.128 [R1+0x50], R36 ;  /* 0x0000502401007387 */ /* 0x0003e20000100c00 */
[----:B------:R-:W-:-:S03]  /*2380*/  LOP3.LUT R83, R89, R15, R13, 0xb4, !PT ;  /* 0x0000000f59537212 */ /* 0x000fc600078eb40d */
[----:B------:R3:W-:Y:S01]  /*2390*/  STL.128 [R1+0x60], R4 ;  /* 0x0000600401007387 */ /* 0x0007e20000100c00 */
[----:B-1----:R-:W-:Y:S02]  /*23a0*/  LOP3.LUT R37, R12, R16, R14, 0xb4, !PT ;  /* 0x000000100c257212 */ /* 0x002fe400078eb40e */
[----:B------:R-:W-:Y:S02]  /*23b0*/  LOP3.LUT R36, R13, R17, R15, 0xb4, !PT ;  /* 0x000000110d247212 */ /* 0x000fe400078eb40f */
[----:B------:R-:W-:Y:S02]  /*23c0*/  LOP3.LUT R14, R14, R18, R16, 0xb4, !PT ;  /* 0x000000120e0e7212 */ /* 0x000fe400078eb410 */
[----:B------:R-:W-:Y:S01]  /*23d0*/  LOP3.LUT R39, R15, R19, R17, 0xb4, !PT ;  /* 0x000000130f277212 */ /* 0x000fe200078eb411 */
[----:B---3--:R-:W-:Y:S01]  /*23e0*/  IMAD.MOV.U32 R4, RZ, RZ, R37 ;  /* 0x000000ffff047224 */ /* 0x008fe200078e0025 */
[----:B------:R-:W-:Y:S01]  /*23f0*/  LOP3.LUT R15, R16, R88, R18, 0xb4, !PT ;  /* 0x00000058100f7212 */ /* 0x000fe200078eb412 */
[----:B------:R-:W-:Y:S01]  /*2400*/  IMAD.MOV.U32 R5, RZ, RZ, R36 ;  /* 0x000000ffff057224 */ /* 0x000fe200078e0024 */
[----:B------:R-:W-:Y:S01]  /*2410*/  LOP3.LUT R16, R17, R89, R19, 0xb4, !PT ;  /* 0x0000005911107212 */ /* 0x000fe200078eb413 */
[----:B------:R-:W-:Y:S01]  /*2420*/  IMAD.MOV.U32 R6, RZ, RZ, R14 ;  /* 0x000000ffff067224 */ /* 0x000fe200078e000e */
[----:B------:R-:W-:Y:S01]  /*2430*/  LOP3.LUT R12, R18, R12, R88, 0xb4, !PT ;  /* 0x0000000c120c7212 */ /* 0x000fe200078eb458 */
[----:B------:R-:W-:Y:S01]  /*2440*/  IMAD.MOV.U32 R7, RZ, RZ, R39 ;  /* 0x000000ffff077224 */ /* 0x000fe200078e0027 */
[----:B------:R-:W-:-:S02]  /*2450*/  LOP3.LUT R13, R19, R13, R89, 0xb4, !PT ;  /* 0x0000000d130d7212 */ /* 0x000fc400078eb459 */
[----:B--2---:R-:W-:Y:S02]  /*2460*/  LOP3.LUT R89, R20, R24, R22, 0xb4, !PT ;  /* 0x0000001814597212 */ /* 0x004fe400078eb416 */
        /* <DEDUP_REMOVED lines=10> */
[----:B------:R-:W-:Y:S02]  /*2510*/  LOP3.LUT R24, R26, R20, R86, 0xb4, !PT ;  /* 0x000000141a187212 */ /* 0x000fe400078eb456 */
[----:B------:R-:W-:Y:S02]  /*2520*/  LOP3.LUT R25, R27, R21, R87, 0xb4, !PT ;  /* 0x000000151b197212 */ /* 0x000fe400078eb457 */
[----:B------:R1:W-:Y:S01]  /*2530*/  STL.128 [R1+0x90], R4 ;  /* 0x0000900401007387 */ /* 0x0003e20000100c00 */
[----:B------:R-:W-:-:S02]  /*2540*/  LOP3.LUT R21, R87, R23, R21, 0xb4, !PT ;  /* 0x0000001757157212 */ /* 0x000fc400078eb415 */
[----:B------:R-:W-:Y:S02]  /*2550*/  LOP3.LUT R26, R30, R34, R32, 0xb4, !PT ;  /* 0x000000221e1a7212 */ /* 0x000fe400078eb420 */
[----:B------:R-:W-:Y:S02]  /*2560*/  LOP3.LUT R27, R31, R35, R33, 0xb4, !PT ;  /* 0x000000231f1b7212 */ /* 0x000fe400078eb421 */
[----:B0-----:R-:W-:Y:S02]  /*2570*/  LOP3.LUT R9, R32, UR52, R30, 0x9c, !PT ;  /* 0x0000003420097c12 */ /* 0x001fe4000f8e9c1e */
[----:B------:R-:W-:Y:S01]  /*2580*/  LOP3.LUT R11, R33, UR53, R31, 0x9c, !PT ;  /* 0x00000035210b7c12 */ /* 0x000fe2000f8e9c1f */
[----:B-1----:R-:W-:Y:S02]  /*2590*/  IMAD.MOV.U32 R4, RZ, RZ, R89 ;  /* 0x000000ffff047224 */ /* 0x002fe400078e0059 */
[----:B------:R-:W-:Y:S02]  /*25a0*/  IMAD.MOV.U32 R5, RZ, RZ, R38 ;  /* 0x000000ffff057224 */ /* 0x000fe400078e0026 */
[----:B------:R-:W-:-:S02]  /*25b0*/  IMAD.MOV.U32 R6, RZ, RZ, R18 ;  /* 0x000000ffff067224 */ /* 0x000fc400078e0012 */
[----:B------:R-:W-:Y:S01]  /*25c0*/  IMAD.MOV.U32 R7, RZ, RZ, R19 ;  /* 0x000000ffff077224 */ /* 0x000fe200078e0013 */
[----:B------:R-:W-:Y:S02]  /*25d0*/  LOP3.LUT R8, R32, R84, R34, 0xb4, !PT ;  /* 0x0000005420087212 */ /* 0x000fe400078eb422 */
[----:B------:R-:W-:Y:S02]  /*25e0*/  LOP3.LUT R23, R33, R85, R35, 0xb4, !PT ;  /* 0x0000005521177212 */ /* 0x000fe400078eb423 */
[----:B------:R0:W-:Y:S01]  /*25f0*/  STL.128 [R1+0xa0], R4 ;  /* 0x0000a00401007387 */ /* 0x0001e20000100c00 */
[----:B------:R-:W-:Y:S02]  /*2600*/  LOP3.LUT R33, R84, R30, R28, 0xb4, !PT ;  /* 0x0000001e54217212 */ /* 0x000fe400078eb41c */
[----:B------:R-:W-:Y:S02]  /*2610*/  LOP3.LUT R32, R85, R31, R29, 0xb4, !PT ;  /* 0x0000001f55207212 */ /* 0x000fe400078eb41d */
[----:B------:R-:W-:-:S02]  /*2620*/  LOP3.LUT R20, R86, R22, R20, 0xb4, !PT ;  /* 0x0000001656147212 */ /* 0x000fc400078eb414 */
[----:B------:R-:W-:Y:S02]  /*2630*/  LOP3.LUT R22, R9, R28, RZ, 0x3c, !PT ;  /* 0x0000001c09167212 */ /* 0x000fe400078e3cff */
[----:B------:R-:W-:Y:S01]  /*2640*/  LOP3.LUT R31, R11, R29, RZ, 0x3c, !PT ;  /* 0x0000001d0b1f7212 */ /* 0x000fe200078e3cff */
[----:B0-----:R-:W-:Y:S02]  /*2650*/  IMAD.MOV.U32 R4, RZ, RZ, R17 ;  /* 0x000000ffff047224 */ /* 0x001fe400078e0011 */
[----:B------:R-:W-:Y:S02]  /*2660*/  IMAD.MOV.U32 R5, RZ, RZ, R74 ;  /* 0x000000ffff057224 */ /* 0x000fe400078e004a */
[----:B------:R-:W-:Y:S02]  /*2670*/  IMAD.MOV.U32 R6, RZ, RZ, R24 ;  /* 0x000000ffff067224 */ /* 0x000fe400078e0018 */
[----:B------:R-:W-:-:S05]  /*2680*/  IMAD.MOV.U32 R7, RZ, RZ, R25 ;  /* 0x000000ffff077224 */ /* 0x000fca00078e0019 */
[----:B------:R0:W-:Y:S01]  /*2690*/  STL.128 [R1+0xb0], R4 ;  /* 0x0000b00401007387 */ /* 0x0001e20000100c00 */
[----:B------:R-:W-:Y:S01]  /*26a0*/  IMAD.MOV.U32 R80, RZ, RZ, R72 ;  /* 0x000000ffff507224 */ /* 0x000fe200078e0048 */
[----:B------:R-:W-:Y:S01]  /*26b0*/  LOP3.LUT R10, R34, R28, R84, 0xb4, !PT ;  /* 0x0000001c220a7212 */ /* 0x000fe200078eb454 */
[----:B------:R-:W-:Y:S01]  /*26c0*/  IMAD.MOV.U32 R9, RZ, RZ, R23 ;  /* 0x000000ffff097224 */ /* 0x000fe200078e0017 */
[----:B------:R-:W-:Y:S01]  /*26d0*/  LOP3.LUT R11, R35, R29, R85, 0xb4, !PT ;  /* 0x0000001d230b7212 */ /* 0x000fe200078eb455 */
[----:B------:R-:W-:Y:S01]  /*26e0*/  STL.64 [R1+0x28], R66 ;  /* 0x0000284201007387 */ /* 0x000fe20000100a00 */
[----:B0-----:R-:W-:Y:S02]  /*26f0*/  IMAD.MOV.U32 R4, RZ, RZ, R33 ;  /* 0x000000ffff047224 */ /* 0x001fe400078e0021 */
[----:B------:R-:W-:Y:S02]  /*2700*/  IMAD.MOV.U32 R5, RZ, RZ, R32 ;  /* 0x000000ffff057224 */ /* 0x000fe400078e0020 */
[----:B------:R-:W-:-:S02]  /*2710*/  IMAD.MOV.U32 R6, RZ, RZ, R26 ;  /* 0x000000ffff067224 */ /* 0x000fc400078e001a */
[----:B------:R-:W-:Y:S01]  /*2720*/  IMAD.MOV.U32 R7, RZ, RZ, R27 ;  /* 0x000000ffff077224 */ /* 0x000fe200078e001b */
[----:B------:R0:W-:Y:S04]  /*2730*/  STL.64 [R1+0x20], R4 ;  /* 0x0000200401007387 */ /* 0x0001e80000100a00 */
[----:B------:R1:W-:Y:S01]  /*2740*/  STL.64 [R1+0x70], R80 ;  /* 0x0000705001007387 */ /* 0x0003e20000100a00 */
[----:B0-----:R-:W-:Y:S02]  /*2750*/  IMAD.MOV.U32 R4, RZ, RZ, R22 ;  /* 0x000000ffff047224 */ /* 0x001fe400078e0016 */
[----:B------:R-:W-:Y:S01]  /*2760*/  IMAD.MOV.U32 R5, RZ, RZ, R31 ;  /* 0x000000ffff057224 */ /* 0x000fe200078e001f */
[----:B------:R1:W-:Y:S04]  /*2770*/  STL.64 [R1+0x78], R82 ;  /* 0x0000785201007387 */ /* 0x0003e80000100a00 */
[----:B------:R1:W-:Y:S04]  /*2780*/  STL.64 [R1+0xc0], R20 ;  /* 0x0000c01401007387 */ /* 0x0003e80000100a00 */
[----:B------:R1:W-:Y:S04]  /*2790*/  STL.64 [R1+0x8], R6 ;  /* 0x0000080601007387 */ /* 0x0003e80000100a00 */
[----:B------:R1:W-:Y:S04]  /*27a0*/  STL.128 [R1+0x10], R8 ;  /* 0x0000100801007387 */ /* 0x0003e80000100c00 */
[----:B------:R1:W-:Y:S01]  /*27b0*/  STL.64 [R1], R4 ;  /* 0x0000000401007387 */ /* 0x0003e20000100a00 */
[----:B------:R-:W-:Y:S05]  /*27c0*/  BRA.U UP0, `(.L_x_0) ;  /* 0xffffffe5000c7547 */ /* 0x000fea000b83ffff */
[----:B------:R-:W0:Y:S01]  /*27d0*/  LDCU UR17, c[0x0][0x3a0] ;  /* 0x00007400ff1177ac */ /* 0x000e220008000800 */
[----:B------:R-:W-:Y:S04]  /*27e0*/  STL.128 [R1+0xe0], R8 ;  /* 0x0000e00801007387 */ /* 0x000fe80000100c00 */
[----:B------:R-:W-:Y:S04]  /*27f0*/  STL.128 [R1+0x100], R8 ;  /* 0x0001000801007387 */ /* 0x000fe80000100c00 */
[----:B------:R-:W-:Y:S04]  /*2800*/  STL.128 [R1+0x120], R8 ;  /* 0x0001200801007387 */ /* 0x000fe80000100c00 */
[----:B------:R1:W-:Y:S04]  /*2810*/  STL.128 [R1+0x140], R8 ;  /* 0x0001400801007387 */ /* 0x0003e80000100c00 */
[----:B------:R-:W-:Y:S01]  /*2820*/  STL.128 [R1+0xd0], R4 ;  /* 0x0000d00401007387 */ /* 0x000fe20000100c00 */
[----:B0-----:R-:W-:-:S02]  /*2830*/  USHF.R.U32.HI UR18, URZ, 0x8, UR17 ;  /* 0x00000008ff127899 */ /* 0x001fc40008011611 */
[----:B------:R-:W-:Y:S01]  /*2840*/  USHF.R.U32.HI UR17, URZ, 0x3, UR17 ;  /* 0x00000003ff117899 */ /* 0x000fe20008011611 */
[----:B------:R-:W-:Y:S03]  /*2850*/  STL.128 [R1+0xf0], R4 ;  /* 0x0000f00401007387 */ /* 0x000fe60000100c00 */
[----:B------:R-:W-:Y:S01]  /*2860*/  IMAD R16, RZ, RZ, -UR18 ;  /* 0x80000012ff107e24 */ /* 0x000fe2000f8e02ff */
[----:B------:R-:W-:Y:S02]  /*2870*/  UISETP.NE.U32.AND UP0, UPT, UR17, URZ, UPT ;  /* 0x000000ff1100728c */ /* 0x000fe4000bf05070 */
[----:B------:R-:W-:Y:S01]  /*2880*/  IMAD R17, RZ, RZ, -UR17 ;  /* 0x80000011ff117e24 */ /* 0x000fe2000f8e02ff */
[----:B------:R-:W0:Y:S01]  /*2890*/  I2F.U32.RP R12, UR18 ;  /* 0x00000012000c7d06 */ /* 0x000e220008209000 */
[----:B------:R-:W-:Y:S01]  /*28a0*/  ULOP3.LUT UR16, URZ, UR17, URZ, 0x33, !UPT ;  /* 0x00000011ff107292 */ /* 0x000fe2000f8e33ff */
[----:B-1----:R-:W-:Y:S01]  /*28b0*/  LOP3.LUT R8, R5, 0x811c9dc5, RZ, 0x3c, !PT ;  /* 0x811c9dc505087812 */ /* 0x002fe200078e3cff */
[----:B------:R-:W-:Y:S01]  /*28c0*/  IMAD.MOV.U32 R11, RZ, RZ, R17 ;  /* 0x000000ffff0b7224 */ /* 0x000fe200078e0011 */
[----:B------:R-:W-:Y:S01]  /*28d0*/  LOP3.LUT R9, R4, 0x811c9dc5, RZ, 0x3c, !PT ;  /* 0x811c9dc504097812 */ /* 0x000fe200078e3cff */
[----:B------:R-:W-:Y:S01]  /*28e0*/  STL.128 [R1+0x110], R4 ;  /* 0x0001100401007387 */ /* 0x000fe20000100c00 */
[----:B------:R-:W-:-:S02]  /*28f0*/  ISETP.NE.U32.AND P0, PT, RZ, UR18, PT ;  /* 0x00000012ff007c0c */ /* 0x000fc4000bf05070 */
[----:B------:R-:W1:Y:S01]  /*2900*/  I2F.U32.RP R13, UR17 ;  /* 0x00000011000d7d06 */ /* 0x000e620008209000 */
[----:B------:R2:W-:Y:S01]  /*2910*/  STL.128 [R1+0x130], R4 ;  /* 0x0001300401007387 */ /* 0x0005e20000100c00 */
[----:B------:R-:W-:Y:S01]  /*2920*/  PLOP3.LUT P1, PT, PT, PT, UP0, 0x80, 0x8 ;  /* 0x000000000008781c */ /* 0x000fe20003f2f008 */
[----:B------:R-:W-:Y:S02]  /*2930*/  IMAD R17, R9, 0x1000193, RZ ;  /* 0x0100019309117824 */ /* 0x000fe400078e02ff */
[----:B------:R-:W-:Y:S01]  /*2940*/  IMAD.U32 R9, RZ, RZ, UR16 ;  /* 0x00000010ff097e24 */ /* 0x000fe2000f8e00ff */
[----:B------:R-:W-:Y:S02]  /*2950*/  UMOV UR16, URZ ;  /* 0x000000ff00107c82 */ /* 0x000fe40008000000 */
[----:B0-----:R-:W0:Y:S08]  /*2960*/  MUFU.RCP R12, R12 ;  /* 0x0000000c000c7308 */ /* 0x001e300000001000 */
[----:B-1----:R-:W1:Y:S01]  /*2970*/  MUFU.RCP R13, R13 ;  /* 0x0000000d000d7308 */ /* 0x002e620000001000 */
[----:B--2---:R-:W-:Y:S01]  /*2980*/  IMAD R4, R8, 0x1000193, RZ ;  /* 0x0100019308047824 */ /* 0x004fe200078e02ff */
[----:B------:R-:W-:Y:S01]  /*2990*/  LOP3.LUT R5, RZ, UR18, RZ, 0x33, !PT ;  /* 0x00000012ff057c12 */ /* 0x000fe2000f8e33ff */
[----:B0-----:R-:W-:Y:S01]  /*29a0*/  VIADD R18, R12, 0xffffffe ;  /* 0x0ffffffe0c127836 */ /* 0x001fe20000000000 */
[----:B------:R-:W-:-:S04]  /*29b0*/  LOP3.LUT R12, R7, 0x811c9dc5, RZ, 0x3c, !PT ;  /* 0x811c9dc5070c7812 */ /* 0x000fc800078e3cff */
[----:B------:R0:W2:Y:S01]  /*29c0*/  F2I.FTZ.U32.TRUNC.NTZ R19, R18 ;  /* 0x0000001200137305 */ /* 0x0000a2000021f000 */
[----:B-1----:R-:W-:Y:S01]  /*29d0*/  VIADD R14, R13, 0xffffffe ;  /* 0x0ffffffe0d0e7836 */ /* 0x002fe20000000000 */
[----:B------:R-:W-:-:S06]  /*29e0*/  LOP3.LUT R13, R6, 0x811c9dc5, RZ, 0x3c, !PT ;  /* 0x811c9dc5060d7812 */ /* 0x000fcc00078e3cff */
[----:B------:R1:W3:Y:S01]  /*29f0*/  F2I.FTZ.U32.TRUNC.NTZ R15, R14 ;  /* 0x0000000e000f7305 */ /* 0x0002e2000021f000 */
[----:B0-----:R-:W-:Y:S02]  /*2a00*/  IMAD.MOV.U32 R18, RZ, RZ, RZ ;  /* 0x000000ffff127224 */ /* 0x001fe400078e00ff */
[----:B------:R-:W-:Y:S02]  /*2a10*/  IMAD R13, R13, 0x1000193, RZ ;  /* 0x010001930d0d7824 */ /* 0x000fe400078e02ff */
[----:B--2---:R-:W-:Y:S02]  /*2a20*/  IMAD R10, R16, R19, RZ ;  /* 0x00000013100a7224 */ /* 0x004fe400078e02ff */
[----:B-1----:R-:W-:Y:S02]  /*2a30*/  IMAD.MOV.U32 R14, RZ, RZ, RZ ;  /* 0x000000ffff0e7224 */ /* 0x002fe400078e00ff */
[----:B------:R-:W-:-:S04]  /*2a40*/  IMAD.HI.U32 R10, R19, R10, R18 ;  /* 0x0000000a130a7227 */ /* 0x000fc800078e0012 */
[----:B---3--:R-:W-:-:S04]  /*2a50*/  IMAD R11, R11, R15, RZ ;  /* 0x0000000f0b0b7224 */ /* 0x008fc800078e02ff */
[----:B------:R-:W-:-:S04]  /*2a60*/  IMAD.HI.U32 R11, R15, R11, R14 ;  /* 0x0000000b0f0b7227 */ /* 0x000fc800078e000e */
[----:B------:R-:W-:-:S07]  /*2a70*/  IMAD R15, R12, 0x1000193, RZ ;  /* 0x010001930c0f7824 */ /* 0x000fce00078e02ff */
.L_x_33:
[----:B------:R-:W-:Y:S01]  /*2a80*/  IMAD.SHL.U32 R8, R13, 0x20000, RZ ;  /* 0x000200000d087824 */ /* 0x000fe200078e00ff */
[----:B------:R-:W-:Y:S01]  /*2a90*/  LOP3.LUT R6, R17, 0xffff, RZ, 0xc0, !PT ;  /* 0x0000ffff11067812 */ /* 0x000fe200078ec0ff */
[----:B0-----:R-:W-:Y:S01]  /*2aa0*/  IMAD.MOV.U32 R12, RZ, RZ, 0x1c587629 ;  /* 0x1c587629ff0c7424 */ /* 0x001fe200078e00ff */
[----:B------:R-:W-:Y:S01]  /*2ab0*/  SHF.R.U32.HI R17, RZ, 0x10, R17 ;  /* 0x00000010ff117819 */ /* 0x000fe20000011611 */
[----:B------:R-:W-:Y:S01]  /*2ac0*/  IMAD.MOV.U32 R20, RZ, RZ, -0x59004c2b ;  /* 0xa6ffb3d5ff147424 */ /* 0x000fe200078e00ff */
[----:B------:R-:W-:Y:S01]  /*2ad0*/  LOP3.LUT R13, R8, R13, RZ, 0x3c, !PT ;  /* 0x0000000d080d7212 */ /* 0x000fe200078e3cff */
[----:B------:R-:W-:Y:S01]  /*2ae0*/  IMAD.MOV.U32 R8, RZ, RZ, 0x10dcd ;  /* 0x00010dcdff087424 */ /* 0x000fe200078e00ff */
[----:B------:R-:W-:Y:S01]  /*2af0*/  LOP3.LUT R7, R4, 0xffff, RZ, 0xc0, !PT ;  /* 0x0000ffff04077812 */ /* 0x000fe200078ec0ff */
[----:B------:R-:W-:Y:S01]  /*2b00*/  IMAD R18, R6, 0x9069, R17 ;  /* 0x0000906906127824 */ /* 0x000fe200078e0211 */
[----:B------:R-:W-:Y:S02]  /*2b10*/  SHF.R.U32.HI R4, RZ, 0x10, R4 ;  /* 0x00000010ff047819 */ /* 0x000fe40000011604 */
[----:B------:R-:W-:-:S03]  /*2b20*/  SHF.R.U32.HI R6, RZ, 0xd, R13 ;  /* 0x0000000dff067819 */ /* 0x000fc6000001160d */
[----:B------:R-:W-:Y:S01]  /*2b30*/  IMAD R7, R7, 0x4650, R4 ;  /* 0x0000465007077824 */ /* 0x000fe200078e0204 */
[----:B------:R-:W-:Y:S01]  /*2b40*/  LOP3.LUT R6, R6, R13, RZ, 0x3c, !PT ;  /* 0x0000000d06067212 */ /* 0x000fe200078e3cff */
[----:B------:R-:W-:Y:S02]  /*2b50*/  IMAD R13, R15, R8, 0x12d687 ;  /* 0x0012d6870f0d7424 */ /* 0x000fe400078e0208 */
[----:B------:R-:W-:Y:S02]  /*2b60*/  IMAD R4, R18, 0x10000, R7 ;  /* 0x0001000012047824 */ /* 0x000fe400078e0207 */
[----:B------:R-:W-:-:S03]  /*2b70*/  IMAD.SHL.U32 R17, R6, 0x20, RZ ;  /* 0x0000002006117824 */ /* 0x000fc600078e00ff */
[----:B------:R-:W-:Y:S02]  /*2b80*/  LOP3.LUT R4, R4, R13, RZ, 0x3c, !PT ;  /* 0x0000000d04047212 */ /* 0x000fe400078e3cff */
[----:B------:R-:W-:Y:S02]  /*2b90*/  LOP3.LUT R17, R17, R6, RZ, 0x3c, !PT ;  /* 0x0000000611117212 */ /* 0x000fe400078e3cff */
[----:B------:R-:W-:Y:S02]  /*2ba0*/  LOP3.LUT R6, R7, 0xffff, RZ, 0xc0, !PT ;  /* 0x0000ffff07067812 */ /* 0x000fe400078ec0ff */
[----:B------:R-:W-:Y:S01]  /*2bb0*/  SHF.R.U32.HI R7, RZ, 0x10, R7 ;  /* 0x00000010ff077819 */ /* 0x000fe20000011607 */
[C---:B------:R-:W-:Y:S02]  /*2bc0*/  IMAD.IADD R13, R17.reuse, 0x1, R4 ;  /* 0x00000001110d7824 */ /* 0x040fe400078e0204 */
[----:B------:R-:W-:Y:S02]  /*2bd0*/  IMAD.SHL.U32 R14, R17, 0x20000, RZ ;  /* 0x00020000110e7824 */ /* 0x000fe400078e00ff */
[----:B------:R-:W-:-:S03]  /*2be0*/  IMAD.HI.U32 R4, R10, R13, RZ ;  /* 0x0000000d0a047227 */ /* 0x000fc600078e00ff */
[----:B------:R-:W-:Y:S01]  /*2bf0*/  LOP3.LUT R17, R14, R17, RZ, 0x3c, !PT ;  /* 0x000000110e117212 */ /* 0x000fe200078e3cff */
[----:B------:R-:W-:Y:S02]  /*2c00*/  IMAD.MOV R4, RZ, RZ, -R4 ;  /* 0x000000ffff047224 */ /* 0x000fe400078e0a04 */
[----:B------:R-:W-:Y:S01]  /*2c10*/  IMAD R14, R6, 0x4650, R7 ;  /* 0x00004650060e7824 */ /* 0x000fe200078e0207 */
[----:B------:R-:W-:Y:S01]  /*2c20*/  SHF.R.U32.HI R6, RZ, 0xd, R17 ;  /* 0x0000000dff067819 */ /* 0x000fe20000011611 */
[----:B------:R-:W-:Y:S02]  /*2c30*/  IMAD R4, R4, UR18, R13 ;  /* 0x0000001204047c24 */ /* 0x000fe4000f8e020d */
[----:B------:R-:W-:Y:S01]  /*2c40*/  IMAD R7, R15, R12, -0x256b845e ;  /* 0xda947ba20f077424 */ /* 0x000fe200078e020c */
[----:B------:R-:W-:Y:S02]  /*2c50*/  LOP3.LUT R17, R6, R17, RZ, 0x3c, !PT ;  /* 0x0000001106117212 */ /* 0x000fe400078e3cff */
[----:B------:R-:W-:-:S02]  /*2c60*/  ISETP.GE.U32.AND P2, PT, R4, UR18, PT ;  /* 0x0000001204007c0c */ /* 0x000fc4000bf46070 */
[----:B------:R-:W-:Y:S02]  /*2c70*/  LOP3.LUT R16, R7, R14, RZ, 0x3c, !PT ;  /* 0x0000000e07107212 */ /* 0x000fe400078e3cff */
[----:B------:R-:W0:Y:S03]  /*2c80*/  LDC.64 R6, c[0x0][0x380] ;  /* 0x0000e000ff067b82 */ /* 0x000e260000000a00 */
[----:B------:R-:W-:-:S06]  /*2c90*/  IMAD.IADD R16, R17, 0x1, R16 ;  /* 0x0000000111107824 */ /* 0x000fcc00078e0210 */
[----:B------:R-:W-:-:S05]  /*2ca0*/  @P2 VIADD R4, R4, -UR18 ;  /* 0x8000001204042c36 */ /* 0x000fca0008000000 */
[----:B------:R-:W-:-:S13]  /*2cb0*/  ISETP.GE.U32.AND P2, PT, R4, UR18, PT ;  /* 0x0000001204007c0c */ /* 0x000fda000bf46070 */
[----:B------:R-:W-:-:S05]  /*2cc0*/  @P2 VIADD R4, R4, -UR18 ;  /* 0x8000001204042c36 */ /* 0x000fca0008000000 */
[----:B------:R-:W-:Y:S01]  /*2cd0*/  SEL R13, R5, R4, !P0 ;  /* 0x00000004050d7207 */ /* 0x000fe20004000000 */
[----:B------:R-:W-:-:S04]  /*2ce0*/  IMAD.SHL.U32 R4, R17, 0x20, RZ ;  /* 0x0000002011047824 */ /* 0x000fc800078e00ff */
[----:B------:R-:W-:Y:S01]  /*2cf0*/  IMAD.SHL.U32 R13, R13, 0x20, RZ ;  /* 0x000000200d0d7824 */ /* 0x000fe200078e00ff */
[----:B------:R-:W-:-:S04]  /*2d00*/  LOP3.LUT R4, R4, R17, RZ, 0x3c, !PT ;  /* 0x0000001104047212 */ /* 0x000fc800078e3cff */
[----:B------:R-:W-:Y:S01]  /*2d10*/  LOP3.LUT R16, R13, 0x1f, R16, 0xf8, !PT ;  /* 0x0000001f0d107812 */ /* 0x000fe200078ef810 */
[----:B------:R-:W-:-:S04]  /*2d20*/  IMAD.SHL.U32 R17, R4, 0x20000, RZ ;  /* 0x0002000004117824 */ /* 0x000fc800078e00ff */
[----:B------:R-:W-:Y:S01]  /*2d30*/  IMAD.HI.U32 R11, R11, R16, RZ ;  /* 0x000000100b0b7227 */ /* 0x000fe200078e00ff */
[----:B------:R-:W-:-:S03]  /*2d40*/  LOP3.LUT R17, R17, R4, RZ, 0x3c, !PT ;  /* 0x0000000411117212 */ /* 0x000fc600078e3cff */
[----:B------:R-:W-:Y:S02]  /*2d50*/  IMAD.MOV R11, RZ, RZ, -R11 ;  /* 0x000000ffff0b7224 */ /* 0x000fe400078e0a0b */
[----:B------:R-:W-:Y:S02]  /*2d60*/  IMAD R4, R15, R20, 0xee31141 ;  /* 0x0ee311410f047424 */ /* 0x000fe400078e0214 */
[----:B------:R-:W-:Y:S01]  /*2d70*/  IMAD R16, R11, UR17, R16 ;  /* 0x000000110b107c24 */ /* 0x000fe2000f8e0210 */
[----:B------:R-:W-:Y:S02]  /*2d80*/  LOP3.LUT R11, R14, 0xffff, RZ, 0xc0, !PT ;  /* 0x0000ffff0e0b7812 */ /* 0x000fe400078ec0ff */
[----:B------:R-:W-:Y:S02]  /*2d90*/  SHF.R.U32.HI R14, RZ, 0x10, R14 ;  /* 0x00000010ff0e7819 */ /* 0x000fe4000001160e */
[----:B------:R-:W-:-:S03]  /*2da0*/  ISETP.GE.U32.AND P2, PT, R16, UR17, PT ;  /* 0x0000001110007c0c */ /* 0x000fc6000bf46070 */
[----:B------:R-:W-:Y:S01]  /*2db0*/  IMAD R19, R11, 0x4650, R14 ;  /* 0x000046500b137824 */ /* 0x000fe200078e020e */
[----:B------:R-:W-:-:S04]  /*2dc0*/  SHF.R.U32.HI R14, RZ, 0xd, R17 ;  /* 0x0000000dff0e7819 */ /* 0x000fc80000011611 */
[----:B------:R-:W-:Y:S02]  /*2dd0*/  LOP3.LUT R11, R14, R17, RZ, 0x3c, !PT ;  /* 0x000000110e0b7212 */ /* 0x000fe400078e3cff */
[----:B------:R-:W-:-:S03]  /*2de0*/  LOP3.LUT R4, R19, R4, RZ, 0x3c, !PT ;  /* 0x0000000413047212 */ /* 0x000fc600078e3cff */
[----:B------:R-:W-:Y:S02]  /*2df0*/  @P2 VIADD R16, R16, -UR17 ;  /* 0x8000001110102c36 */ /* 0x000fe40008000000 */
[----:B------:R-:W-:-:S03]  /*2e00*/  IMAD.IADD R4, R11, 0x1, R4 ;  /* 0x000000010b047824 */ /* 0x000fc600078e0204 */
[----:B------:R-:W-:Y:S01]  /*2e10*/  ISETP.GE.U32.AND P2, PT, R16, UR17, PT ;  /* 0x0000001110007c0c */ /* 0x000fe2000bf46070 */
[----:B------:R-:W-:-:S05]  /*2e20*/  IMAD.SHL.U32 R4, R4, 0x4, RZ ;  /* 0x0000000404047824 */ /* 0x000fca00078e00ff */
[----:B------:R-:W-:-:S07]  /*2e30*/  LOP3.LUT R4, R4, 0x7c, RZ, 0xc0, !PT ;  /* 0x0000007c04047812 */ /* 0x000fce00078ec0ff */
[----:B------:R-:W-:-:S05]  /*2e40*/  @P2 VIADD R16, R16, -UR17 ;  /* 0x8000001110102c36 */ /* 0x000fca0008000000 */
[----:B------:R-:W-:-:S05]  /*2e50*/  SEL R17, R9, R16, !P1 ;  /* 0x0000001009117207 */ /* 0x000fca0004800000 */
[----:B0-----:R-:W-:-:S04]  /*2e60*/  IMAD.WIDE.U32 R16, R17, 0x8, R6 ;  /* 0x0000000811107825 */ /* 0x001fc800078e0006 */
[----:B------:R-:W-:Y:S02]  /*2e70*/  IMAD.IADD R14, R1, 0x1, R4 ;  /* 0x00000001010e7824 */ /* 0x000fe400078e0204 */
[----:B------:R-:W2:Y:S04]  /*2e80*/  LDG.E.64.CONSTANT R16, desc[UR60][R16.64] ;  /* 0x0000003c10107981 */ /* 0x000ea8000c1e9b00 */
[----:B------:R0:W5:Y:S01]  /*2e90*/  LDL R4, [R14+0xd0] ;  /* 0x0000d0000e047983 */ /* 0x0001620000100800 */
[----:B------:R-:W-:Y:S01]  /*2ea0*/  IMAD.SHL.U32 R20, R11, 0x20, RZ ;  /* 0x000000200b147824 */ /* 0x000fe200078e00ff */
[----:B------:R-:W-:Y:S01]  /*2eb0*/  UIADD3 UR16, UPT, UPT, UR16, 0x1, URZ ;  /* 0x0000000110107890 */ /* 0x000fe2000fffe0ff */
[----:B------:R-:W-:Y:S03]  /*2ec0*/  BSSY.RECONVERGENT B0, `(.L_x_1) ;  /* 0x0000049000007945 */ /* 0x000fe60003800200 */
[----:B------:R-:W-:Y:S01]  /*2ed0*/  LOP3.LUT R20, R20, R11, RZ, 0x3c, !PT ;  /* 0x0000000b14147212 */ /* 0x000fe200078e3cff */
[----:B------:R-:W-:-:S04]  /*2ee0*/  UISETP.NE.AND UP0, UPT, UR16, 0x40, UPT ;  /* 0x000000401000788c */ /* 0x000fc8000bf05270 */
[----:B------:R-:W-:-:S05]  /*2ef0*/  IMAD.SHL.U32 R9, R20, 0x20000, RZ ;  /* 0x0002000014097824 */ /* 0x000fca00078e00ff */
[----:B------:R-:W-:Y:S02]  /*2f00*/  LOP3.LUT R20, R9, R20, RZ, 0x3c, !PT ;  /* 0x0000001409147212 */ /* 0x000fe400078e3cff */
[----:B------:R-:W-:Y:S02]  /*2f10*/  LOP3.LUT R9, R18, 0xffff, RZ, 0xc0, !PT ;  /* 0x0000ffff12097812 */ /* 0x000fe400078ec0ff */
[----:B------:R-:W-:Y:S02]  /*2f20*/  SHF.R.U32.HI R11, RZ, 0xd, R20 ;  /* 0x0000000dff0b7819 */ /* 0x000fe40000011614 */
[----:B------:R-:W-:Y:S02]  /*2f30*/  SHF.R.U32.HI R18, RZ, 0x10, R18 ;  /* 0x00000010ff127819 */ /* 0x000fe40000011612 */
[----:B------:R-:W-:-:S03]  /*2f40*/  LOP3.LUT R21, R11, R20, RZ, 0x3c, !PT ;  /* 0x000000140b157212 */ /* 0x000fc600078e3cff */
[----:B------:R-:W-:Y:S02]  /*2f50*/  IMAD R9, R9, 0x9069, R18 ;  /* 0x0000906909097824 */ /* 0x000fe400078e0212 */
[----:B------:R-:W-:-:S03]  /*2f60*/  IMAD.SHL.U32 R20, R21, 0x20, RZ ;  /* 0x0000002015147824 */ /* 0x000fc600078e00ff */
[----:B------:R-:W-:Y:S02]  /*2f70*/  LOP3.LUT R11, R9, 0xffff, RZ, 0xc0, !PT ;  /* 0x0000ffff090b7812 */ /* 0x000fe400078ec0ff */
[----:B------:R-:W-:Y:S02]  /*2f80*/  LOP3.LUT R20, R20, R21, RZ, 0x3c, !PT ;  /* 0x0000001514147212 */ /* 0x000fe400078e3cff */
[----:B------:R-:W-:-:S03]  /*2f90*/  SHF.R.U32.HI R18, RZ, 0x10, R9 ;  /* 0x00000010ff127819 */ /* 0x000fc60000011609 */
[----:B------:R-:W-:Y:S02]  /*2fa0*/  IMAD.SHL.U32 R9, R20, 0x20000, RZ ;  /* 0x0002000014097824 */ /* 0x000fe400078e00ff */
[----:B------:R-:W-:-:S03]  /*2fb0*/  IMAD R11, R11, 0x9069, R18 ;  /* 0x000090690b0b7824 */ /* 0x000fc600078e0212 */
[----:B------:R-:W-:Y:S02]  /*2fc0*/  LOP3.LUT R22, R9, R20, RZ, 0x3c, !PT ;  /* 0x0000001409167212 */ /* 0x000fe400078e3cff */
[----:B------:R-:W-:Y:S02]  /*2fd0*/  LOP3.LUT R9, R11, 0xffff, RZ, 0xc0, !PT ;  /* 0x0000ffff0b097812 */ /* 0x000fe400078ec0ff */
[----:B------:R-:W-:Y:S02]  /*2fe0*/  SHF.R.U32.HI R23, RZ, 0xd, R22 ;  /* 0x0000000dff177819 */ /* 0x000fe40000011616 */
[----:B------:R-:W-:Y:S02]  /*2ff0*/  SHF.R.U32.HI R18, RZ, 0x10, R11 ;  /* 0x00000010ff127819 */ /* 0x000fe4000001160b */
[----:B------:R-:W-:Y:S02]  /*3000*/  LOP3.LUT R11, R19, 0xffff, RZ, 0xc0, !PT ;  /* 0x0000ffff130b7812 */ /* 0x000fe400078ec0ff */
[----:B------:R-:W-:Y:S01]  /*3010*/  SHF.R.U32.HI R20, RZ, 0x10, R19 ;  /* 0x00000010ff147819 */ /* 0x000fe20000011613 */
[----:B------:R-:W-:Y:S01]  /*3020*/  IMAD R9, R9, 0x9069, R18 ;  /* 0x0000906909097824 */ /* 0x000fe200078e0212 */
[----:B------:R-:W-:-:S03]  /*3030*/  LOP3.LUT R23, R23, R22, RZ, 0x3c, !PT ;  /* 0x0000001617177212 */ /* 0x000fc600078e3cff */
[----:B------:R-:W-:Y:S01]  /*3040*/  IMAD R11, R11, 0x4650, R20 ;  /* 0x000046500b0b7824 */ /* 0x000fe200078e0214 */
[----:B------:R-:W-:Y:S01]  /*3050*/  LOP3.LUT R18, R9, 0xffff, RZ, 0xc0, !PT ;  /* 0x0000ffff09127812 */ /* 0x000fe200078ec0ff */
[----:B------:R-:W-:Y:S01]  /*3060*/  IMAD.SHL.U32 R20, R23, 0x20, RZ ;  /* 0x0000002017147824 */ /* 0x000fe200078e00ff */
[----:B------:R-:W-:Y:S02]  /*3070*/  SHF.R.U32.HI R9, RZ, 0x10, R9 ;  /* 0x00000010ff097819 */ /* 0x000fe40000011609 */
[----:B------:R-:W-:Y:S02]  /*3080*/  LOP3.LUT R19, R11, 0xffff, RZ, 0xc0, !PT ;  /* 0x0000ffff0b137812 */ /* 0x000fe400078ec0ff */
[----:B------:R-:W-:Y:S01]  /*3090*/  LOP3.LUT R22, R20, R23, RZ, 0x3c, !PT ;  /* 0x0000001714167212 */ /* 0x000fe200078e3cff */
[----:B------:R-:W-:Y:S01]  /*30a0*/  IMAD R9, R18, 0x9069, R9 ;  /* 0x0000906912097824 */ /* 0x000fe200078e0209 */
[----:B------:R-:W-:-:S03]  /*30b0*/  SHF.R.U32.HI R20, RZ, 0x10, R11 ;  /* 0x00000010ff147819 */ /* 0x000fc6000001160b */
[----:B------:R-:W-:Y:S01]  /*30c0*/  IMAD.SHL.U32 R25, R22, 0x20000, RZ ;  /* 0x0002000016197824 */ /* 0x000fe200078e00ff */
[----:B------:R-:W-:Y:S01]  /*30d0*/  LOP3.LUT R18, R9, 0xffff, RZ, 0xc0, !PT ;  /* 0x0000ffff09127812 */ /* 0x000fe200078ec0ff */
[----:B------:R-:W-:Y:S01]  /*30e0*/  IMAD R19, R19, 0x4650, R20 ;  /* 0x0000465013137824 */ /* 0x000fe200078e0214 */
[----:B------:R-:W-:Y:S02]  /*30f0*/  SHF.R.U32.HI R9, RZ, 0x10, R9 ;  /* 0x00000010ff097819 */ /* 0x000fe40000011609 */
[----:B------:R-:W-:Y:S02]  /*3100*/  LOP3.LUT R25, R25, R22, RZ, 0x3c, !PT ;  /* 0x0000001619197212 */ /* 0x000fe400078e3cff */
[----:B------:R-:W-:Y:S01]  /*3110*/  LOP3.LUT R22, R19, 0xffff, RZ, 0xc0, !PT ;  /* 0x0000ffff13167812 */ /* 0x000fe200078ec0ff */
[----:B------:R-:W-:Y:S01]  /*3120*/  IMAD R26, R18, 0x9069, R9 ;  /* 0x00009069121a7824 */ /* 0x000fe200078e0209 */
[----:B------:R-:W-:Y:S01]  /*3130*/  SHF.R.U32.HI R19, RZ, 0x10, R19 ;  /* 0x00000010ff137819 */ /* 0x000fe20000011613 */
[----:B------:R-:W-:Y:S01]  /*3140*/  IMAD.MOV.U32 R18, RZ, RZ, -0x35670c7 ;  /* 0xfca98f39ff127424 */ /* 0x000fe200078e00ff */
[----:B------:R-:W-:Y:S01]  /*3150*/  SHF.R.U32.HI R24, RZ, 0xd, R25 ;  /* 0x0000000dff187819 */ /* 0x000fe20000011619 */
[----:B------:R-:W-:-:S02]  /*3160*/  IMAD R9, R15, 0x6ab9d291, RZ ;  /* 0x6ab9d2910f097824 */ /* 0x000fc400078e02ff */
[----:B------:R-:W-:Y:S01]  /*3170*/  IMAD R27, R22, 0x4650, R19 ;  /* 0x00004650161b7824 */ /* 0x000fe200078e0213 */
[----:B------:R-:W-:Y:S01]  /*3180*/  LOP3.LUT R24, R24, R25, RZ, 0x3c, !PT ;  /* 0x0000001918187212 */ /* 0x000fe200078e3cff */
[----:B------:R-:W-:Y:S02]  /*3190*/  IMAD R25, R15, R18, -0x736020aa ;  /* 0x8c9fdf560f197424 */ /* 0x000fe400078e0212 */
[----:B------:R-:W-:Y:S02]  /*31a0*/  IMAD R18, R26, 0x10000, R27 ;  /* 0x000100001a127824 */ /* 0x000fe400078e021b */
[----:B------:R-:W-:Y:S02]  /*31b0*/  IMAD.SHL.U32 R19, R24, 0x20, RZ ;  /* 0x0000002018137824 */ /* 0x000fe400078e00ff */
[----:B------:R-:W-:Y:S01]  /*31c0*/  VIADD R15, R9, 0xffffffff ;  /* 0xffffffff090f7836 */ /* 0x000fe20000000000 */
[----:B------:R-:W-:Y:S02]  /*31d0*/  LOP3.LUT R18, R18, R25, RZ, 0x3c, !PT ;  /* 0x0000001912127212 */ /* 0x000fe400078e3cff */
[----:B------:R-:W-:-:S02]  /*31e0*/  LOP3.LUT R29, R19, R24, RZ, 0x3c, !PT ;  /* 0x00000018131d7212 */ /* 0x000fc400078e3cff */
[----:B------:R-:W-:-:S03]  /*31f0*/  LOP3.LUT R20, R20, R15, RZ, 0x3c, !PT ;  /* 0x0000000f14147212 */ /* 0x000fc600078e3cff */
[----:B------:R-:W-:Y:S02]  /*3200*/  IMAD.IADD R15, R29, 0x1, R18 ;  /* 0x000000011d0f7824 */ /* 0x000fe400078e0212 */
[----:B------:R-:W-:Y:S02]  /*3210*/  IMAD.IADD R20, R23, 0x1, R20 ;  /* 0x0000000117147824 */ /* 0x000fe400078e0214 */
[----:B------:R-:W-:Y:S01]  /*3220*/  VIADD R18, R9, 0x8508f494 ;  /* 0x8508f49409127836 */ /* 0x000fe20000000000 */
[----:B------:R-:W-:Y:S01]  /*3230*/  LOP3.LUT R19, R15, 0x3, RZ, 0xc0, !PT ;  /* 0x000000030f137812 */ /* 0x000fe200078ec0ff */
[----:B------:R-:W-:-:S03]  /*3240*/  IMAD.SHL.U32 R20, R20, 0x20, RZ ;  /* 0x0000002014147824 */ /* 0x000fc600078e00ff */
[----:B------:R-:W-:Y:S02]  /*3250*/  ISETP.GT.AND P1, PT, R19, 0x1, PT ;  /* 0x000000011300780c */ /* 0x000fe40003f24270 */
[----:B------:R-:W-:Y:S02]  /*3260*/  LOP3.LUT R18, R11, R18, RZ, 0x3c, !PT ;  /* 0x000000120b127212 */ /* 0x000fe400078e3cff */
[----:B------:R-:W-:-:S03]  /*3270*/  LOP3.LUT R9, R20, 0x20, RZ, 0xc0, !PT ;  /* 0x0000002014097812 */ /* 0x000fc600078ec0ff */
[----:B------:R-:W-:Y:S01]  /*3280*/  IMAD.IADD R18, R21, 0x1, R18 ;  /* 0x0000000115127824 */ /* 0x000fe200078e0212 */
[----:B--2---:R-:W-:-:S05]  /*3290*/  SHF.R.U64 R17, R16, R9, R17 ;  /* 0x0000000910117219 */ /* 0x004fca0000001211 */
[----:B0-----:R-:W-:Y:S05]  /*32a0*/  @P1 BRA `(.L_x_2) ;  /* 0x0000000000141947 */ /* 0x001fea0003800000 */
[----:B------:R-:W-:-:S13]  /*32b0*/  ISETP.NE.AND P1, PT, R19, RZ, PT ;  /* 0x000000ff1300720c */ /* 0x000fda0003f25270 */
[----:B-----5:R-:W-:-:S05]  /*32c0*/  @P1 LOP3.LUT R9, R4, R17, RZ, 0x3c, !PT ;  /* 0x0000001104091212 */ /* 0x020fca00078e3cff */
[----:B------:R-:W-:Y:S02]  /*32d0*/  @P1 IMAD R9, R9, 0x21, RZ ;  /* 0x0000002109091824 */ /* 0x000fe400078e02ff */
[----:B------:R-:W-:Y:S01]  /*32e0*/  @!P1 IMAD R9, R4, 0x21, R17 ;  /* 0x0000002104099824 */ /* 0x000fe200078e0211 */
[----:B------:R-:W-:Y:S06]  /*32f0*/  BRA `(.L_x_3) ;  /* 0x0000000000147947 */ /* 0x000fec0003800000 */
.L_x_2:
[----:B------:R-:W-:Y:S02]  /*3300*/  ISETP.NE.AND P1, PT, R19, 0x2, PT ;  /* 0x000000021300780c */ /* 0x000fe40003f25270 */
[----:B------:R-:W-:-:S04]  /*3310*/  SHF.R.U32.HI R9, RZ, 0x10, R15 ;  /* 0x00000010ff097819 */ /* 0x000fc8000001160f */
[----:B-----5:R-:W-:-:S07]  /*3320*/  SHF.L.W.U32.HI R4, R4, R9, R4 ;  /* 0x0000000904047219 */ /* 0x020fce0000010e04 */
[C---:B------:R-:W-:Y:S01]  /*3330*/  @P1 IMAD.IADD R9, R4.reuse, 0x1, R17 ;  /* 0x0000000104091824 */ /* 0x040fe200078e0211 */
[----:B------:R-:W-:-:S07]  /*3340*/  @!P1 LOP3.LUT R9, R4, R17, RZ, 0x3c, !PT ;  /* 0x0000001104099212 */ /* 0x000fce00078e3cff */
.L_x_3:
[----:B------:R-:W-:Y:S05]  /*3350*/  BSYNC.RECONVERGENT B0 ;  /* 0x0000000000007941 */ /* 0x000fea0003800200 */
.L_x_1:
[----:B------:R-:W-:Y:S01]  /*3360*/  IMAD.SHL.U32 R4, R18, 0x4, RZ ;  /* 0x0000000412047824 */ /* 0x000fe200078e00ff */
[----:B------:R0:W-:Y:S04]  /*3370*/  STL [R14+0xd0], R9 ;  /* 0x0000d0090e007387 */ /* 0x0001e80000100800 */
[----:B------:R-:W-:-:S05]  /*3380*/  LOP3.LUT R4, R4, 0x7c, RZ, 0xc0, !PT ;  /* 0x0000007c04047812 */ /* 0x000fca00078ec0ff */
[----:B------:R-:W-:Y:S02]  /*3390*/  IMAD.IADD R19, R1, 0x1, R4 ;  /* 0x0000000101137824 */ /* 0x000fe400078e0204 */
[----:B------:R-:W-:Y:S01]  /*33a0*/  IMAD.SHL.U32 R4, R29, 0x20000, RZ ;  /* 0x000200001d047824 */ /* 0x000fe200078e00ff */
[----:B------:R-:W-:Y:S02]  /*33b0*/  LOP3.LUT R18, R26, 0xffff, RZ, 0xc0, !PT ;  /* 0x0000ffff1a127812 */ /* 0x000fe400078ec0ff */
[----:B------:R-:W-:Y:S01]  /*33c0*/  SHF.R.U32.HI R11, RZ, 0x10, R26 ;  /* 0x00000010ff0b7819 */ /* 0x000fe2000001161a */
[----:B------:R1:W5:Y:S01]  /*33d0*/  LDL R20, [R19+0xd0] ;  /* 0x0000d00013147983 */ /* 0x0003620000100800 */
[----:B------:R-:W-:Y:S01]  /*33e0*/  LOP3.LUT R16, R4, R29, RZ, 0x3c, !PT ;  /* 0x0000001d04107212 */ /* 0x000fe200078e3cff */
[----:B------:R-:W-:Y:S01]  /*33f0*/  BSSY.RECONVERGENT B0, `(.L_x_4) ;  /* 0x0000042000007945 */ /* 0x000fe20003800200 */
[----:B------:R-:W-:Y:S01]  /*3400*/  LOP3.LUT R4, R27, 0xffff, RZ, 0xc0, !PT ;  /* 0x0000ffff1b047812 */ /* 0x000fe200078ec0ff */
[----:B------:R-:W-:Y:S01]  /*3410*/  IMAD R18, R18, 0x9069, R11 ;  /* 0x0000906912127824 */ /* 0x000fe200078e020b */
[----:B------:R-:W-:-:S02]  /*3420*/  SHF.R.U32.HI R15, RZ, 0x10, R27 ;  /* 0x00000010ff0f7819 */ /* 0x000fc4000001161b */
[----:B------:R-:W-:-:S03]  /*3430*/  SHF.R.U32.HI R17, RZ, 0xd, R16 ;  /* 0x0000000dff117819 */ /* 0x000fc60000011610 */
[----:B------:R-:W-:Y:S01]  /*3440*/  IMAD R23, R4, 0x4650, R15 ;  /* 0x0000465004177824 */ /* 0x000fe200078e020f */
[----:B------:R-:W-:Y:S01]  /*3450*/  LOP3.LUT R17, R17, R16, RZ, 0x3c, !PT ;  /* 0x0000001011117212 */ /* 0x000fe200078e3cff */
[----:B------:R-:W-:Y:S02]  /*3460*/  IMAD R15, R25, R8, 0x12d687 ;  /* 0x0012d687190f7424 */ /* 0x000fe400078e0208 */
[----:B------:R-:W-:Y:S02]  /*3470*/  IMAD R4, R18, 0x10000, R23 ;  /* 0x0001000012047824 */ /* 0x000fe400078e0217 */
[----:B------:R-:W-:-:S03]  /*3480*/  IMAD.SHL.U32 R16, R17, 0x20, RZ ;  /* 0x0000002011107824 */ /* 0x000fc600078e00ff */
[----:B------:R-:W-:Y:S02]  /*3490*/  LOP3.LUT R4, R4, R15, RZ, 0x3c, !PT ;  /* 0x0000000f04047212 */ /* 0x000fe400078e3cff */
[----:B-1----:R-:W-:-:S05]  /*34a0*/  LOP3.LUT R19, R16, R17, RZ, 0x3c, !PT ;  /* 0x0000001110137212 */ /* 0x002fca00078e3cff */
[----:B------:R-:W-:-:S04]  /*34b0*/  IMAD.IADD R4, R19, 0x1, R4 ;  /* 0x0000000113047824 */ /* 0x000fc800078e0204 */
[----:B------:R-:W-:-:S05]  /*34c0*/  IMAD.HI.U32 R11, R4, -0x45d1745d, RZ ;  /* 0xba2e8ba3040b7827 */ /* 0x000fca00078e00ff */
[----:B------:R-:W-:-:S05]  /*34d0*/  SHF.R.U32.HI R11, RZ, 0x3, R11 ;  /* 0x00000003ff0b7819 */ /* 0x000fca000001160b */
[----:B------:R-:W-:-:S05]  /*34e0*/  IMAD R11, R11, -0xb, R4 ;  /* 0xfffffff50b0b7824 */ /* 0x000fca00078e0204 */
[----:B------:R-:W-:-:S13]  /*34f0*/  ISETP.GT.AND P1, PT, R11, 0x4, PT ;  /* 0x000000040b00780c */ /* 0x000fda0003f24270 */
[----:B0-----:R-:W-:Y:S05]  /*3500*/  @P1 BRA `(.L_x_5) ;  /* 0x0000000000481947 */ /* 0x001fea0003800000 */
[----:B------:R-:W-:-:S13]  /*3510*/  ISETP.GT.AND P1, PT, R11, 0x1, PT ;  /* 0x000000010b00780c */ /* 0x000fda0003f24270 */
[----:B------:R-:W-:Y:S05]  /*3520*/  @P1 BRA `(.L_x_6) ;  /* 0x0000000000101947 */ /* 0x000fea0003800000 */
[----:B------:R-:W-:-:S13]  /*3530*/  ISETP.NE.AND P1, PT, R11, RZ, PT ;  /* 0x000000ff0b00720c */ /* 0x000fda0003f25270 */
[C---:B-----5:R-:W-:Y:S02]  /*3540*/  @P1 IMAD R21, R20.reuse, R9, RZ ;  /* 0x0000000914151224 */ /* 0x060fe400078e02ff */
[----:B------:R-:W-:Y:S01]  /*3550*/  @!P1 IMAD.IADD R21, R20, 0x1, R9 ;  /* 0x0000000114159824 */ /* 0x000fe200078e0209 */
[----:B------:R-:W-:Y:S06]  /*3560*/  BRA `(.L_x_7) ;  /* 0x0000000000a87947 */ /* 0x000fec0003800000 */
.L_x_6:
[----:B------:R-:W-:-:S05]  /*3570*/  IMAD.MOV.U32 R4, RZ, RZ, -0x2 ;  /* 0xfffffffeff047424 */ /* 0x000fca00078e00ff */
[----:B------:R-:W-:-:S05]  /*3580*/  VIADDMNMX.U32 R4, R11, R4, 0x2, PT ;  /* 0x000000020b047446 */ /* 0x000fca0003800004 */
[----:B------:R-:W-:-:S04]  /*3590*/  IMAD.SHL.U32 R4, R4, 0x4, RZ ;  /* 0x0000000404047824 */ /* 0x000fc800078e00ff */
[----:B------:R-:W0:Y:S02]  /*35a0*/  LDC R16, c[0x2][R4] ;  /* 0x0080000004107b82 */ /* 0x000e240000000800 */
[----:B0-----:R-:W-:-:S04]  /*35b0*/  SHF.R.S32.HI R17, RZ, 0x1f, R16 ;  /* 0x0000001fff117819 */ /* 0x001fc80000011410 */
.L_x_36:
[----:B------:R-:W-:Y:S05]  /*35c0*/  BRX R16 -0x35d0                                   (*"BRANCH_TARGETS .L_x_37,.L_x_38,.L_x_39"*) ;  /* 0xffffffc8108c7949 */ /* 0x000fea000383ffff */
.L_x_38:
[----:B-----5:R-:W-:Y:S01]  /*35d0*/  VIMNMX.U32 R21, PT, PT, R20, R9, PT ;  /* 0x0000000914157248 */ /* 0x020fe20003fe0000 */
[----:B------:R-:W-:Y:S06]  /*35e0*/  BRA `(.L_x_7) ;  /* 0x0000000000887947 */ /* 0x000fec0003800000 */
.L_x_37:
[----:B-----5:R-:W-:Y:S01]  /*35f0*/  IMAD.HI.U32 R21, R9, R20, RZ ;  /* 0x0000001409157227 */ /* 0x020fe200078e00ff */
[----:B------:R-:W-:Y:S06]  /*3600*/  BRA `(.L_x_7) ;  /* 0x0000000000807947 */ /* 0x000fec0003800000 */
.L_x_39:
[----:B-----5:R-:W-:Y:S01]  /*3610*/  SHF.L.W.U32.HI R21, R9, R20, R9 ;  /* 0x0000001409157219 */ /* 0x020fe20000010e09 */
[----:B------:R-:W-:Y:S06]  /*3620*/  BRA `(.L_x_7) ;  /* 0x0000000000787947 */ /* 0x000fec0003800000 */
.L_x_5:
[----:B------:R-:W-:-:S13]  /*3630*/  ISETP.GT.AND P1, PT, R11, 0x7, PT ;  /* 0x000000070b00780c */ /* 0x000fda0003f24270 */
[----:B------:R-:W-:Y:S05]  /*3640*/  @P1 BRA `(.L_x_8) ;  /* 0x0000000000301947 */ /* 0x000fea0003800000 */
[----:B------:R-:W-:-:S05]  /*3650*/  IMAD.MOV.U32 R4, RZ, RZ, -0x5 ;  /* 0xfffffffbff047424 */ /* 0x000fca00078e00ff */
[----:B------:R-:W-:-:S05]  /*3660*/  VIADDMNMX.U32 R4, R11, R4, 0x2, PT ;  /* 0x000000020b047446 */ /* 0x000fca0003800004 */
[----:B------:R-:W-:-:S04]  /*3670*/  IMAD.SHL.U32 R4, R4, 0x4, RZ ;  /* 0x0000000404047824 */ /* 0x000fc800078e00ff */
[----:B------:R-:W0:Y:S02]  /*3680*/  LDC R16, c[0x2][R4+0xc] ;  /* 0x0080030004107b82 */ /* 0x000e240000000800 */
[----:B0-----:R-:W-:-:S04]  /*3690*/  SHF.R.S32.HI R17, RZ, 0x1f, R16 ;  /* 0x0000001fff117819 */ /* 0x001fc80000011410 */
.L_x_40:
[----:B------:R-:W-:Y:S05]  /*36a0*/  BRX R16 -0x36b0                                   (*"BRANCH_TARGETS .L_x_41,.L_x_42,.L_x_43"*) ;  /* 0xffffffc810547949 */ /* 0x000fea000383ffff */
.L_x_42:
[----:B-----5:R-:W-:Y:S01]  /*36b0*/  LOP3.LUT R21, R20, R9, RZ, 0xc0, !PT ;  /* 0x0000000914157212 */ /* 0x020fe200078ec0ff */
[----:B------:R-:W-:Y:S06]  /*36c0*/  BRA `(.L_x_7) ;  /* 0x0000000000507947 */ /* 0x000fec0003800000 */
.L_x_41:
[----:B-----5:R-:W-:Y:S01]  /*36d0*/  SHF.R.W.U32 R21, R9, R20, R9 ;  /* 0x0000001409157219 */ /* 0x020fe20000001e09 */
[----:B------:R-:W-:Y:S06]  /*36e0*/  BRA `(.L_x_7) ;  /* 0x0000000000487947 */ /* 0x000fec0003800000 */
.L_x_43:
[----:B-----5:R-:W-:Y:S01]  /*36f0*/  LOP3.LUT R21, R20, R9, RZ, 0xfc, !PT ;  /* 0x0000000914157212 */ /* 0x020fe200078efcff */
[----:B------:R-:W-:Y:S06]  /*3700*/  BRA `(.L_x_7) ;  /* 0x0000000000407947 */ /* 0x000fec0003800000 */
.L_x_8:
[----:B------:R-:W-:-:S05]  /*3710*/  IMAD.MOV.U32 R4, RZ, RZ, -0x8 ;  /* 0xfffffff8ff047424 */ /* 0x000fca00078e00ff */
[----:B------:R-:W-:-:S05]  /*3720*/  VIADDMNMX.U32 R4, R11, R4, 0x2, PT ;  /* 0x000000020b047446 */ /* 0x000fca0003800004 */
[----:B------:R-:W-:-:S04]  /*3730*/  IMAD.SHL.U32 R4, R4, 0x4, RZ ;  /* 0x0000000404047824 */ /* 0x000fc800078e00ff */
[----:B------:R-:W0:Y:S02]  /*3740*/  LDC R16, c[0x2][R4+0x18] ;  /* 0x0080060004107b82 */ /* 0x000e240000000800 */
[----:B0-----:R-:W-:-:S04]  /*3750*/  SHF.R.S32.HI R17, RZ, 0x1f, R16 ;  /* 0x0000001fff117819 */ /* 0x001fc80000011410 */
.L_x_44:
[----:B------:R-:W-:Y:S05]  /*3760*/  BRX R16 -0x3770                                   (*"BRANCH_TARGETS .L_x_45,.L_x_46,.L_x_47"*) ;  /* 0xffffffc810247949 */ /* 0x000fea000383ffff */
.L_x_46:
[----:B------:R-:W0:Y:S08]  /*3770*/  FLO.U32 R9, R9 ;  /* 0x0000000900097300 */ /* 0x000e3000000e0000 */
[----:B-----5:R-:W1:Y:S01]  /*3780*/  FLO.U32 R4, R20 ;  /* 0x0000001400047300 */ /* 0x020e6200000e0000 */
[----:B0-----:R-:W-:-:S04]  /*3790*/  IADD3 R21, PT, PT, -R9, 0x1f, RZ ;  /* 0x0000001f09157810 */ /* 0x001fc80007ffe1ff */
[----:B-1----:R-:W-:Y:S01]  /*37a0*/  IADD3 R21, PT, PT, R21, 0x1f, -R4 ;  /* 0x0000001f15157810 */ /* 0x002fe20007ffe804 */
[----:B------:R-:W-:Y:S06]  /*37b0*/  BRA `(.L_x_7) ;  /* 0x0000000000147947 */ /* 0x000fec0003800000 */
.L_x_45:
[----:B-----5:R-:W-:Y:S01]  /*37c0*/  LOP3.LUT R21, R20, R9, RZ, 0x3c, !PT ;  /* 0x0000000914157212 */ /* 0x020fe200078e3cff */
[----:B------:R-:W-:Y:S06]  /*37d0*/  BRA `(.L_x_7) ;  /* 0x00000000000c7947 */ /* 0x000fec0003800000 */
.L_x_47:
[----:B------:R-:W-:Y:S08]  /*37e0*/  POPC R9, R9 ;  /* 0x0000000900097309 */ /* 0x000ff00000000000 */
[----:B-----5:R-:W0:Y:S02]  /*37f0*/  POPC R4, R20 ;  /* 0x0000001400047309 */ /* 0x020e240000000000 */
[----:B0-----:R-:W-:-:S07]  /*3800*/  IMAD.IADD R21, R9, 0x1, R4 ;  /* 0x0000000109157824 */ /* 0x001fce00078e0204 */
.L_x_7:
[----:B------:R-:W-:Y:S05]  /*3810*/  BSYNC.RECONVERGENT B0 ;  /* 0x0000000000007941 */ /* 0x000fea0003800200 */
.L_x_4:
[----:B------:R-:W0:Y:S01]  /*3820*/  I2F.U32.RP R20, UR17 ;  /* 0x0000001100147d06 */ /* 0x000e220008209000 */
[----:B------:R-:W-:Y:S01]  /*3830*/  IMAD.SHL.U32 R11, R19, 0x20000, RZ ;  /* 0x00020000130b7824 */ /* 0x000fe200078e00ff */
[----:B------:R-:W-:Y:S01]  /*3840*/  LOP3.LUT R4, R23, 0xffff, RZ, 0xc0, !PT ;  /* 0x0000ffff17047812 */ /* 0x000fe200078ec0ff */
[----:B------:R-:W-:Y:S01]  /*3850*/  IMAD R22, RZ, RZ, -UR17 ;  /* 0x80000011ff167e24 */ /* 0x000fe2000f8e02ff */
[----:B------:R-:W-:Y:S02]  /*3860*/  SHF.R.U32.HI R9, RZ, 0x10, R23 ;  /* 0x00000010ff097819 */ /* 0x000fe40000011617 */
[----:B------:R-:W-:-:S03]  /*3870*/  LOP3.LUT R11, R11, R19, RZ, 0x3c, !PT ;  /* 0x000000130b0b7212 */ /* 0x000fc600078e3cff */
[----:B------:R-:W-:Y:S01]  /*3880*/  IMAD R4, R4, 0x4650, R9 ;  /* 0x0000465004047824 */ /* 0x000fe200078e0209 */
[----:B------:R-:W-:Y:S01]  /*3890*/  SHF.R.U32.HI R16, RZ, 0xd, R11 ;  /* 0x0000000dff107819 */ /* 0x000fe2000001160b */
[----:B------:R-:W-:-:S03]  /*38a0*/  IMAD R9, R15, R8, 0x12d687 ;  /* 0x0012d6870f097424 */ /* 0x000fc600078e0208 */
[----:B------:R-:W-:Y:S01]  /*38b0*/  LOP3.LUT R19, R16, R11, RZ, 0x3c, !PT ;  /* 0x0000000b10137212 */ /* 0x000fe200078e3cff */
[----:B0-----:R-:W0:Y:S01]  /*38c0*/  MUFU.RCP R20, R20 ;  /* 0x0000001400147308 */ /* 0x001e220000001000 */
[----:B------:R-:W-:Y:S01]  /*38d0*/  LOP3.LUT R16, R9, R4, RZ, 0x3c, !PT ;  /* 0x0000000409107212 */ /* 0x000fe200078e3cff */
[----:B------:R-:W-:-:S04]  /*38e0*/  IMAD.MOV.U32 R11, RZ, RZ, R22 ;  /* 0x000000ffff0b7224 */ /* 0x000fc800078e0016 */
[----:B------:R-:W-:Y:S02]  /*38f0*/  IMAD.IADD R16, R19, 0x1, R16 ;  /* 0x0000000113107824 */ /* 0x000fe400078e0210 */
[----:B0-----:R-:W-:-:S03]  /*3900*/  VIADD R17, R20, 0xffffffe ;  /* 0x0ffffffe14117836 */ /* 0x001fc60000000000 */
[----:B------:R-:W-:Y:S01]  /*3910*/  LOP3.LUT R20, R16, 0x1f, RZ, 0xc0, !PT ;  /* 0x0000001f10147812 */ /* 0x000fe200078ec0ff */
[----:B------:R-:W-:Y:S02]  /*3920*/  IMAD.MOV.U32 R16, RZ, RZ, RZ ;  /* 0x000000ffff107224 */ /* 0x000fe400078e00ff */
[----:B------:R-:W0:Y:S02]  /*3930*/  F2I.FTZ.U32.TRUNC.NTZ R17, R17 ;  /* 0x0000001100117305 */ /* 0x000e24000021f000 */
[----:B------:R-:W-:Y:S02]  /*3940*/  IMAD.IADD R20, R13, 0x1, R20 ;  /* 0x000000010d147824 */ /* 0x000fe400078e0214 */
[----:B0-----:R-:W-:-:S04]  /*3950*/  IMAD R11, R11, R17, RZ ;  /* 0x000000110b0b7224 */ /* 0x001fc800078e02ff */
[----:B------:R-:W-:-:S04]  /*3960*/  IMAD.HI.U32 R11, R17, R11, R16 ;  /* 0x0000000b110b7227 */ /* 0x000fc800078e0010 */
[----:B------:R-:W-:Y:S02]  /*3970*/  IMAD.SHL.U32 R16, R19, 0x20, RZ ;  /* 0x0000002013107824 */ /* 0x000fe400078e00ff */
[----:B------:R-:W-:-:S03]  /*3980*/  IMAD.HI.U32 R9, R11, R20, RZ ;  /* 0x000000140b097227 */ /* 0x000fc600078e00ff */
[----:B------:R-:W-:Y:S01]  /*3990*/  LOP3.LUT R16, R16, R19, RZ, 0x3c, !PT ;  /* 0x0000001310107212 */ /* 0x000fe200078e3cff */
[----:B------:R-:W-:-:S04]  /*39a0*/  IMAD.MOV R9, RZ, RZ, -R9 ;  /* 0x000000ffff097224 */ /* 0x000fc800078e0a09 */
[----:B------:R-:W-:Y:S01]  /*39b0*/  IMAD R20, R9, UR17, R20 ;  /* 0x0000001109147c24 */ /* 0x000fe2000f8e0214 */
[----:B------:R-:W-:Y:S01]  /*39c0*/  LOP3.LUT R9, R4, 0xffff, RZ, 0xc0, !PT ;  /* 0x0000ffff04097812 */ /* 0x000fe200078ec0ff */
[----:B------:R-:W-:Y:S01]  /*39d0*/  IMAD.SHL.U32 R17, R16, 0x20000, RZ ;  /* 0x0002000010117824 */ /* 0x000fe200078e00ff */
[----:B------:R-:W-:Y:S02]  /*39e0*/  SHF.R.U32.HI R4, RZ, 0x10, R4 ;  /* 0x00000010ff047819 */ /* 0x000fe40000011604 */
[----:B------:R-:W-:Y:S02]  /*39f0*/  ISETP.GE.U32.AND P1, PT, R20, UR17, PT ;  /* 0x0000001114007c0c */ /* 0x000fe4000bf26070 */
[----:B------:R-:W-:Y:S01]  /*3a00*/  LOP3.LUT R16, R17, R16, RZ, 0x3c, !PT ;  /* 0x0000001011107212 */ /* 0x000fe200078e3cff */
[----:B------:R-:W-:Y:S01]  /*3a10*/  IMAD R22, R9, 0x4650, R4 ;  /* 0x0000465009167824 */ /* 0x000fe200078e0204 */
[----:B------:R-:W-:Y:S01]  /*3a20*/  LOP3.LUT R9, RZ, UR17, RZ, 0x33, !PT ;  /* 0x00000011ff097c12 */ /* 0x000fe2000f8e33ff */
[----:B------:R-:W-:Y:S01]  /*3a30*/  IMAD R17, R15, R12, -0x256b845e ;  /* 0xda947ba20f117424 */ /* 0x000fe200078e020c */
[----:B------:R-:W-:-:S04]  /*3a40*/  SHF.R.U32.HI R19, RZ, 0xd, R16 ;  /* 0x0000000dff137819 */ /* 0x000fc80000011610 */
[----:B------:R-:W-:Y:S02]  /*3a50*/  LOP3.LUT R23, R19, R16, RZ, 0x3c, !PT ;  /* 0x0000001013177212 */ /* 0x000fe400078e3cff */
[----:B------:R-:W-:Y:S01]  /*3a60*/  LOP3.LUT R4, R22, R17, RZ, 0x3c, !PT ;  /* 0x0000001116047212 */ /* 0x000fe200078e3cff */
[----:B------:R-:W-:Y:S01]  /*3a70*/  @P1 VIADD R20, R20, -UR17 ;  /* 0x8000001114141c36 */ /* 0x000fe20008000000 */
[----:B------:R-:W-:-:S03]  /*3a80*/  ISETP.NE.U32.AND P1, PT, RZ, UR17, PT ;  /* 0x00000011ff007c0c */ /* 0x000fc6000bf25070 */
[----:B------:R-:W-:Y:S01]  /*3a90*/  IMAD.IADD R4, R23, 0x1, R4 ;  /* 0x0000000117047824 */ /* 0x000fe200078e0204 */
[----:B------:R-:W-:-:S03]  /*3aa0*/  ISETP.GE.U32.AND P2, PT, R20, UR17, PT ;  /* 0x0000001114007c0c */ /* 0x000fc6000bf46070 */
[----:B------:R-:W-:-:S05]  /*3ab0*/  IMAD.SHL.U32 R4, R4, 0x4, RZ ;  /* 0x0000000404047824 */ /* 0x000fca00078e00ff */
[----:B------:R-:W-:-:S05]  /*3ac0*/  LOP3.LUT R4, R4, 0x7c, RZ, 0xc0, !PT ;  /* 0x0000007c04047812 */ /* 0x000fca00078ec0ff */
[----:B------:R-:W-:-:S05]  /*3ad0*/  @P2 VIADD R20, R20, -UR17 ;  /* 0x8000001114142c36 */ /* 0x000fca0008000000 */
[----:B------:R-:W-:-:S05]  /*3ae0*/  SEL R17, R9, R20, !P1 ;  /* 0x0000001409117207 */ /* 0x000fca0004800000 */
[----:B------:R-:W-:-:S04]  /*3af0*/  IMAD.WIDE.U32 R16, R17, 0x8, R6 ;  /* 0x0000000811107825 */ /* 0x000fc800078e0006 */
[----:B------:R-:W-:Y:S02]  /*3b00*/  IMAD.IADD R19, R1, 0x1, R4 ;  /* 0x0000000101137824 */ /* 0x000fe400078e0204 */
[----:B------:R-:W2:Y:S04]  /*3b10*/  LDG.E.64.CONSTANT R16, desc[UR60][R16.64] ;  /* 0x0000003c10107981 */ /* 0x000ea8000c1e9b00 */
[----:B------:R0:W-:Y:S04]  /*3b20*/  STL [R14+0xd0], R21 ;  /* 0x0000d0150e007387 */ /* 0x0001e80000100800 */
[----:B------:R1:W5:Y:S01]  /*3b30*/  LDL R4, [R19+0xd0] ;  /* 0x0000d00013047983 */ /* 0x0003620000100800 */
[----:B------:R-:W-:Y:S01]  /*3b40*/  IMAD.SHL.U32 R20, R23, 0x20, RZ ;  /* 0x0000002017147824 */ /* 0x000fe200078e00ff */
[----:B------:R-:W-:Y:S04]  /*3b50*/  BSSY.RECONVERGENT B0, `(.L_x_9) ;  /* 0x0000048000007945 */ /* 0x000fe80003800200 */
[----:B------:R-:W-:-:S05]  /*3b60*/  LOP3.LUT R20, R20, R23, RZ, 0x3c, !PT ;  /* 0x0000001714147212 */ /* 0x000fca00078e3cff */
[----:B------:R-:W-:-:S05]  /*3b70*/  IMAD.SHL.U32 R23, R20, 0x20000, RZ ;  /* 0x0002000014177824 */ /* 0x000fca00078e00ff */
[----:B------:R-:W-:Y:S02]  /*3b80*/  LOP3.LUT R24, R23, R20, RZ, 0x3c, !PT ;  /* 0x0000001417187212 */ /* 0x000fe400078e3cff */
[----:B------:R-:W-:Y:S02]  /*3b90*/  LOP3.LUT R20, R18, 0xffff, RZ, 0xc0, !PT ;  /* 0x0000ffff12147812 */ /* 0x000fe400078ec0ff */
[----:B------:R-:W-:Y:S02]  /*3ba0*/  SHF.R.U32.HI R25, RZ, 0xd, R24 ;  /* 0x0000000dff197819 */ /* 0x000fe40000011618 */
[----:B------:R-:W-:Y:S02]  /*3bb0*/  SHF.R.U32.HI R23, RZ, 0x10, R18 ;  /* 0x00000010ff177819 */ /* 0x000fe40000011612 */
[----:B------:R-:W-:-:S03]  /*3bc0*/  LOP3.LUT R25, R25, R24, RZ, 0x3c, !PT ;  /* 0x0000001819197212 */ /* 0x000fc600078e3cff */
[----:B------:R-:W-:Y:S01]  /*3bd0*/  IMAD R20, R20, 0x9069, R23 ;  /* 0x0000906914147824 */ /* 0x000fe200078e0217 */
[----:B------:R-:W-:Y:S01]  /*3be0*/  SHF.R.U32.HI R23, RZ, 0x10, R22 ;  /* 0x00000010ff177819 */ /* 0x000fe20000011616 */
[----:B------:R-:W-:-:S03]  /*3bf0*/  IMAD.SHL.U32 R18, R25, 0x20, RZ ;  /* 0x0000002019127824 */ /* 0x000fc600078e00ff */
[----:B0-----:R-:W-:Y:S02]  /*3c00*/  LOP3.LUT R14, R20, 0xffff, RZ, 0xc0, !PT ;  /* 0x0000ffff140e7812 */ /* 0x001fe400078ec0ff */
[----:B------:R-:W-:Y:S02]  /*3c10*/  SHF.R.U32.HI R21, RZ, 0x10, R20 ;  /* 0x00000010ff157819 */ /* 0x000fe40000011614 */
[----:B------:R-:W-:-:S03]  /*3c20*/  LOP3.LUT R18, R18, R25, RZ, 0x3c, !PT ;  /* 0x0000001912127212 */ /* 0x000fc600078e3cff */
[----:B------:R-:W-:Y:S02]  /*3c30*/  IMAD R14, R14, 0x9069, R21 ;  /* 0x000090690e0e7824 */ /* 0x000fe400078e0215 */
[----:B------:R-:W-:-:S05]  /*3c40*/  IMAD.SHL.U32 R21, R18, 0x20000, RZ ;  /* 0x0002000012157824 */ /* 0x000fca00078e00ff */
[----:B------:R-:W-:Y:S02]  /*3c50*/  LOP3.LUT R20, R21, R18, RZ, 0x3c, !PT ;  /* 0x0000001215147212 */ /* 0x000fe400078e3cff */
[----:B------:R-:W-:Y:S02]  /*3c60*/  LOP3.LUT R18, R14, 0xffff, RZ, 0xc0, !PT ;  /* 0x0000ffff0e127812 */ /* 0x000fe400078ec0ff */
[----:B------:R-:W-:Y:S02]  /*3c70*/  SHF.R.U32.HI R27, RZ, 0xd, R20 ;  /* 0x0000000dff1b7819 */ /* 0x000fe40000011614 */
[----:B------:R-:W-:Y:S02]  /*3c80*/  SHF.R.U32.HI R21, RZ, 0x10, R14 ;  /* 0x00000010ff157819 */ /* 0x000fe4000001160e */
[----:B------:R-:W-:Y:S02]  /*3c90*/  LOP3.LUT R14, R22, 0xffff, RZ, 0xc0, !PT ;  /* 0x0000ffff160e7812 */ /* 0x000fe400078ec0ff */
[----:B------:R-:W-:Y:S01]  /*3ca0*/  LOP3.LUT R22, R27, R20, RZ, 0x3c, !PT ;  /* 0x000000141b167212 */ /* 0x000fe200078e3cff */
[----:B------:R-:W-:-:S02]  /*3cb0*/  IMAD R18, R18, 0x9069, R21 ;  /* 0x0000906912127824 */ /* 0x000fc400078e0215 */
[----:B------:R-:W-:Y:S02]  /*3cc0*/  IMAD R23, R14, 0x4650, R23 ;  /* 0x000046500e177824 */ /* 0x000fe400078e0217 */
[----:B------:R-:W-:Y:S01]  /*3cd0*/  IMAD.SHL.U32 R27, R22, 0x20, RZ ;  /* 0x00000020161b7824 */ /* 0x000fe200078e00ff */
[----:B------:R-:W-:Y:S02]  /*3ce0*/  LOP3.LUT R14, R18, 0xffff, RZ, 0xc0, !PT ;  /* 0x0000ffff120e7812 */ /* 0x000fe400078ec0ff */
[----:B------:R-:W-:Y:S02]  /*3cf0*/  SHF.R.U32.HI R21, RZ, 0x10, R18 ;  /* 0x00000010ff157819 */ /* 0x000fe40000011612 */
[----:B------:R-:W-:Y:S02]  /*3d00*/  LOP3.LUT R20, R27, R22, RZ, 0x3c, !PT ;  /* 0x000000161b147212 */ /* 0x000fe400078e3cff */
[----:B------:R-:W-:Y:S01]  /*3d10*/  LOP3.LUT R18, R23, 0xffff, RZ, 0xc0, !PT ;  /* 0x0000ffff17127812 */ /* 0x000fe200078ec0ff */
[----:B------:R-:W-:Y:S01]  /*3d20*/  IMAD R14, R14, 0x9069, R21 ;  /* 0x000090690e0e7824 */ /* 0x000fe200078e0215 */
[----:B------:R-:W-:Y:S01]  /*3d30*/  SHF.R.U32.HI R27, RZ, 0x10, R23 ;  /* 0x00000010ff1b7819 */ /* 0x000fe20000011617 */
[----:B------:R-:W-:-:S04]  /*3d40*/  IMAD.SHL.U32 R21, R20, 0x20000, RZ ;  /* 0x0002000014157824 */ /* 0x000fc800078e00ff */
[----:B------:R-:W-:Y:S01]  /*3d50*/  IMAD R18, R18, 0x4650, R27 ;  /* 0x0000465012127824 */ /* 0x000fe200078e021b */
[----:B------:R-:W-:Y:S02]  /*3d60*/  LOP3.LUT R26, R21, R20, RZ, 0x3c, !PT ;  /* 0x00000014151a7212 */ /* 0x000fe400078e3cff */
[----:B------:R-:W-:Y:S02]  /*3d70*/  LOP3.LUT R20, R14, 0xffff, RZ, 0xc0, !PT ;  /* 0x0000ffff0e147812 */ /* 0x000fe400078ec0ff */
[----:B------:R-:W-:Y:S01]  /*3d80*/  SHF.R.U32.HI R21, RZ, 0x10, R14 ;  /* 0x00000010ff157819 */ /* 0x000fe2000001160e */
[----:B------:R-:W-:Y:S01]  /*3d90*/  IMAD.MOV.U32 R14, RZ, RZ, -0x46f004e3 ;  /* 0xb90ffb1dff0e7424 */ /* 0x000fe200078e00ff */
[----:B------:R-:W-:Y:S02]  /*3da0*/  LOP3.LUT R24, R18, 0xffff, RZ, 0xc0, !PT ;  /* 0x0000ffff12187812 */ /* 0x000fe400078ec0ff */
[----:B------:R-:W-:Y:S01]  /*3db0*/  SHF.R.U32.HI R29, RZ, 0x10, R18 ;  /* 0x00000010ff1d7819 */ /* 0x000fe20000011612 */
[----:B------:R-:W-:Y:S01]  /*3dc0*/  IMAD R21, R20, 0x9069, R21 ;  /* 0x0000906914157824 */ /* 0x000fe200078e0215 */
[----:B------:R-:W-:Y:S01]  /*3dd0*/  SHF.R.U32.HI R31, RZ, 0xd, R26 ;  /* 0x0000000dff1f7819 */ /* 0x000fe2000001161a */
[----:B------:R-:W-:-:S02]  /*3de0*/  IMAD R18, R15, -0x59004c2b, RZ ;  /* 0xa6ffb3d50f127824 */ /* 0x000fc400078e02ff */
[----:B------:R-:W-:Y:S01]  /*3df0*/  IMAD R28, R24, 0x4650, R29 ;  /* 0x00004650181c7824 */ /* 0x000fe200078e021d */
[----:B------:R-:W-:Y:S01]  /*3e00*/  LOP3.LUT R31, R31, R26, RZ, 0x3c, !PT ;  /* 0x0000001a1f1f7212 */ /* 0x000fe200078e3cff */
[----:B------:R-:W-:Y:S02]  /*3e10*/  IMAD R26, R15, R14, -0xec1caf5 ;  /* 0xf13e350b0f1a7424 */ /* 0x000fe400078e020e */
[----:B------:R-:W-:Y:S02]  /*3e20*/  IMAD R15, R21, 0x10000, R28 ;  /* 0x00010000150f7824 */ /* 0x000fe400078e021c */
[----:B------:R-:W-:Y:S02]  /*3e30*/  IMAD.SHL.U32 R24, R31, 0x20, RZ ;  /* 0x000000201f187824 */ /* 0x000fe400078e00ff */
[C---:B------:R-:W-:Y:S01]  /*3e40*/  VIADD R20, R18.reuse, 0xee31140 ;  /* 0x0ee3114012147836 */ /* 0x040fe20000000000 */
[----:B------:R-:W-:Y:S01]  /*3e50*/  LOP3.LUT R15, R15, R26, RZ, 0x3c, !PT ;  /* 0x0000001a0f0f7212 */ /* 0x000fe200078e3cff */
[----:B------:R-:W-:Y:S01]  /*3e60*/  VIADD R18, R18, 0xee31141 ;  /* 0x0ee3114112127836 */ /* 0x000fe20000000000 */
[----:B------:R-:W-:-:S02]  /*3e70*/  LOP3.LUT R24, R24, R31, RZ, 0x3c, !PT ;  /* 0x0000001f18187212 */ /* 0x000fc400078e3cff */
[----:B------:R-:W-:Y:S02]  /*3e80*/  LOP3.LUT R27, R27, R20, RZ, 0x3c, !PT ;  /* 0x000000141b1b7212 */ /* 0x000fe400078e3cff */
[----:B------:R-:W-:Y:S01]  /*3e90*/  LOP3.LUT R18, R23, R18, RZ, 0x3c, !PT ;  /* 0x0000001217127212 */ /* 0x000fe200078e3cff */
[----:B------:R-:W-:Y:S02]  /*3ea0*/  IMAD.IADD R15, R24, 0x1, R15 ;  /* 0x00000001180f7824 */ /* 0x000fe400078e020f */
[----:B------:R-:W-:Y:S02]  /*3eb0*/  IMAD.IADD R27, R22, 0x1, R27 ;  /* 0x00000001161b7824 */ /* 0x000fe400078e021b */
[----:B------:R-:W-:Y:S01]  /*3ec0*/  IMAD.IADD R18, R25, 0x1, R18 ;  /* 0x0000000119127824 */ /* 0x000fe200078e0212 */
[----:B------:R-:W-:Y:S01]  /*3ed0*/  LOP3.LUT R20, R15, 0x3, RZ, 0xc0, !PT ;  /* 0x000000030f147812 */ /* 0x000fe200078ec0ff */
[----:B------:R-:W-:-:S03]  /*3ee0*/  IMAD.SHL.U32 R27, R27, 0x20, RZ ;  /* 0x000000201b1b7824 */ /* 0x000fc600078e00ff */
[----:B------:R-:W-:Y:S02]  /*3ef0*/  ISETP.GT.AND P2, PT, R20, 0x1, PT ;  /* 0x000000011400780c */ /* 0x000fe40003f44270 */
[----:B------:R-:W-:-:S04]  /*3f00*/  LOP3.LUT R27, R27, 0x20, RZ, 0xc0, !PT ;  /* 0x000000201b1b7812 */ /* 0x000fc800078ec0ff */
[----:B--2---:R-:W-:-:S07]  /*3f10*/  SHF.R.U64 R27, R16, R27, R17 ;  /* 0x0000001b101b7219 */ /* 0x004fce0000001211 */
[----:B-1----:R-:W-:Y:S05]  /*3f20*/  @P2 BRA `(.L_x_10) ;  /* 0x0000000000142947 */ /* 0x002fea0003800000 */
[----:B------:R-:W-:-:S13]  /*3f30*/  ISETP.NE.AND P2, PT, R20, RZ, PT ;  /* 0x000000ff1400720c */ /* 0x000fda0003f45270 */
[----:B-----5:R-:W-:-:S05]  /*3f40*/  @P2 LOP3.LUT R15, R4, R27, RZ, 0x3c, !PT ;  /* 0x0000001b040f2212 */ /* 0x020fca00078e3cff */
[----:B------:R-:W-:Y:S02]  /*3f50*/  @P2 IMAD R20, R15, 0x21, RZ ;  /* 0x000000210f142824 */ /* 0x000fe400078e02ff */
[----:B------:R-:W-:Y:S01]  /*3f60*/  @!P2 IMAD R20, R4, 0x21, R27 ;  /* 0x000000210414a824 */ /* 0x000fe200078e021b */
[----:B------:R-:W-:Y:S06]  /*3f70*/  BRA `(.L_x_11) ;  /* 0x0000000000147947 */ /* 0x000fec0003800000 */
.L_x_10:
[----:B------:R-:W-:Y:S02]  /*3f80*/  ISETP.NE.AND P2, PT, R20, 0x2, PT ;  /* 0x000000021400780c */ /* 0x000fe40003f45270 */
[----:B------:R-:W-:-:S04]  /*3f90*/  SHF.R.U32.HI R15, RZ, 0x10, R15 ;  /* 0x00000010ff0f7819 */ /* 0x000fc8000001160f */
[----:B-----5:R-:W-:-:S07]  /*3fa0*/  SHF.L.W.U32.HI R15, R4, R15, R4 ;  /* 0x0000000f040f7219 */ /* 0x020fce0000010e04 */
[C---:B------:R-:W-:Y:S01]  /*3fb0*/  @P2 IMAD.IADD R20, R15.reuse, 0x1, R27 ;  /* 0x000000010f142824 */ /* 0x040fe200078e021b */
[----:B------:R-:W-:-:S07]  /*3fc0*/  @!P2 LOP3.LUT R20, R15, R27, RZ, 0x3c, !PT ;  /* 0x0000001b0f14a212 */ /* 0x000fce00078e3cff */
.L_x_11:
[----:B------:R-:W-:Y:S05]  /*3fd0*/  BSYNC.RECONVERGENT B0 ;  /* 0x0000000000007941 */ /* 0x000fea0003800200 */
.L_x_9:
[----:B------:R-:W-:Y:S01]  /*3fe0*/  IMAD.SHL.U32 R4, R18, 0x4, RZ ;  /* 0x0000000412047824 */ /* 0x000fe200078e00ff */
[----:B------:R0:W-:Y:S04]  /*3ff0*/  STL [R19+0xd0], R20 ;  /* 0x0000d01413007387 */ /* 0x0001e80000100800 */
[----:B------:R-:W-:-:S05]  /*4000*/  LOP3.LUT R4, R4, 0x7c, RZ, 0xc0, !PT ;  /* 0x0000007c04047812 */ /* 0x000fca00078ec0ff */
[----:B------:R-:W-:-:S05]  /*4010*/  IMAD.IADD R22, R1, 0x1, R4 ;  /* 0x0000000101167824 */ /* 0x000fca00078e0204 */
[----:B------:R0:W5:Y:S01]  /*4020*/  LDL R23, [R22+0xd0] ;  /* 0x0000d00016177983 */ /* 0x0001620000100800 */
[----:B------:R-:W-:Y:S01]  /*4030*/  IMAD.SHL.U32 R4, R24, 0x20000, RZ ;  /* 0x0002000018047824 */ /* 0x000fe200078e00ff */
[----:B------:R-:W-:Y:S01]  /*4040*/  LOP3.LUT R18, R21, 0xffff, RZ, 0xc0, !PT ;  /* 0x0000ffff15127812 */ /* 0x000fe200078ec0ff */
[----:B------:R-:W-:Y:S01]  /*4050*/  BSSY.RECONVERGENT B0, `(.L_x_12) ;  /* 0x0000044000007945 */ /* 0x000fe20003800200 */
[----:B------:R-:W-:Y:S02]  /*4060*/  SHF.R.U32.HI R15, RZ, 0x10, R21 ;  /* 0x00000010ff0f7819 */ /* 0x000fe40000011615 */
[----:B------:R-:W-:Y:S02]  /*4070*/  LOP3.LUT R16, R4, R24, RZ, 0x3c, !PT ;  /* 0x0000001804107212 */ /* 0x000fe400078e3cff */
[----:B------:R-:W-:Y:S01]  /*4080*/  LOP3.LUT R4, R28, 0xffff, RZ, 0xc0, !PT ;  /* 0x0000ffff1c047812 */ /* 0x000fe200078ec0ff */
[----:B------:R-:W-:Y:S01]  /*4090*/  IMAD R18, R18, 0x9069, R15 ;  /* 0x0000906912127824 */ /* 0x000fe200078e020f */
[----:B------:R-:W-:Y:S01]  /*40a0*/  SHF.R.U32.HI R17, RZ, 0x10, R28 ;  /* 0x00000010ff117819 */ /* 0x000fe2000001161c */
[----:B------:R-:W-:Y:S01]  /*40b0*/  IMAD R15, R26, R8, 0x12d687 ;  /* 0x0012d6871a0f7424 */ /* 0x000fe200078e0208 */
[----:B------:R-:W-:-:S03]  /*40c0*/  SHF.R.U32.HI R21, RZ, 0xd, R16 ;  /* 0x0000000dff157819 */ /* 0x000fc60000011610 */
[----:B------:R-:W-:Y:S01]  /*40d0*/  IMAD R25, R4, 0x4650, R17 ;  /* 0x0000465004197824 */ /* 0x000fe200078e0211 */
[----:B------:R-:W-:-:S03]  /*40e0*/  LOP3.LUT R21, R21, R16, RZ, 0x3c, !PT ;  /* 0x0000001015157212 */ /* 0x000fc600078e3cff */
[----:B------:R-:W-:Y:S02]  /*40f0*/  IMAD R4, R18, 0x10000, R25 ;  /* 0x0001000012047824 */ /* 0x000fe400078e0219 */
[----:B------:R-:W-:-:S03]  /*4100*/  IMAD.SHL.U32 R16, R21, 0x20, RZ ;  /* 0x0000002015107824 */ /* 0x000fc600078e00ff */
[----:B------:R-:W-:Y:S02]  /*4110*/  LOP3.LUT R4, R4, R15, RZ, 0x3c, !PT ;  /* 0x0000000f04047212 */ /* 0x000fe400078e3cff */
[----:B------:R-:W-:-:S05]  /*4120*/  LOP3.LUT R21, R16, R21, RZ, 0x3c, !PT ;  /* 0x0000001510157212 */ /* 0x000fca00078e3cff */
        /* <DEDUP_REMOVED lines=12> */
.L_x_14:
[----:B------:R-:W-:-:S05]  /*41f0*/  IMAD.MOV.U32 R17, RZ, RZ, -0x2 ;  /* 0xfffffffeff117424 */ /* 0x000fca00078e00ff */
[----:B------:R-:W-:-:S05]  /*4200*/  VIADDMNMX.U32 R4, R4, R17, 0x2, PT ;  /* 0x0000000204047446 */ /* 0x000fca0003800011 */
[----:B------:R-:W-:-:S04]  /*4210*/  IMAD.SHL.U32 R4, R4, 0x4, RZ ;  /* 0x0000000404047824 */ /* 0x000fc800078e00ff */
[----:B------:R-:W0:Y:S02]  /*4220*/  LDC R16, c[0x2][R4+0x24] ;  /* 0x0080090004107b82 */ /* 0x000e240000000800 */
[----:B0-----:R-:W-:-:S04]  /*4230*/  SHF.R.S32.HI R17, RZ, 0x1f, R16 ;  /* 0x0000001fff117819 */ /* 0x001fc80000011410 */
.L_x_48:
[----:B------:R-:W-:Y:S05]  /*4240*/  BRX R16 -0x4250                                   (*"BRANCH_TARGETS .L_x_49,.L_x_50,.L_x_51"*) ;  /* 0xffffffbc106c7949 */ /* 0x000fea000383ffff */
.L_x_51:
[----:B-----5:R-:W-:Y:S01]  /*4250*/  SHF.L.W.U32.HI R22, R20, R23, R20 ;  /* 0x0000001714167219 */ /* 0x020fe20000010e14 */
[----:B------:R-:W-:Y:S06]  /*4260*/  BRA `(.L_x_15) ;  /* 0x0000000000887947 */ /* 0x000fec0003800000 */
.L_x_50:
[----:B-----5:R-:W-:Y:S01]  /*4270*/  VIMNMX.U32 R22, PT, PT, R23, R20, PT ;  /* 0x0000001417167248 */ /* 0x020fe20003fe0000 */
[----:B------:R-:W-:Y:S06]  /*4280*/  BRA `(.L_x_15) ;  /* 0x0000000000807947 */ /* 0x000fec0003800000 */
.L_x_49:
[----:B-----5:R-:W-:Y:S01]  /*4290*/  IMAD.HI.U32 R22, R20, R23, RZ ;  /* 0x0000001714167227 */ /* 0x020fe200078e00ff */
[----:B------:R-:W-:Y:S06]  /*42a0*/  BRA `(.L_x_15) ;  /* 0x0000000000787947 */ /* 0x000fec0003800000 */
.L_x_13:
[----:B------:R-:W-:-:S13]  /*42b0*/  ISETP.GT.AND P2, PT, R4, 0x7, PT ;  /* 0x000000070400780c */ /* 0x000fda0003f44270 */
[----:B------:R-:W-:Y:S05]  /*42c0*/  @P2 BRA `(.L_x_16) ;  /* 0x0000000000302947 */ /* 0x000fea0003800000 */
[----:B------:R-:W-:-:S05]  /*42d0*/  IMAD.MOV.U32 R17, RZ, RZ, -0x5 ;  /* 0xfffffffbff117424 */ /* 0x000fca00078e00ff */
[----:B------:R-:W-:-:S05]  /*42e0*/  VIADDMNMX.U32 R4, R4, R17, 0x2, PT ;  /* 0x0000000204047446 */ /* 0x000fca0003800011 */
[----:B------:R-:W-:-:S04]  /*42f0*/  IMAD.SHL.U32 R4, R4, 0x4, RZ ;  /* 0x0000000404047824 */ /* 0x000fc800078e00ff */
[----:B------:R-:W0:Y:S02]  /*4300*/  LDC R16, c[0x2][R4+0x30] ;  /* 0x00800c0004107b82 */ /* 0x000e240000000800 */
[----:B0-----:R-:W-:-:S04]  /*4310*/  SHF.R.S32.HI R17, RZ, 0x1f, R16 ;  /* 0x0000001fff117819 */ /* 0x001fc80000011410 */
.L_x_52:
[----:B------:R-:W-:Y:S05]  /*4320*/  BRX R16 -0x4330                                   (*"BRANCH_TARGETS .L_x_53,.L_x_54,.L_x_55"*) ;  /* 0xffffffbc10347949 */ /* 0x000fea000383ffff */
.L_x_55:
[----:B-----5:R-:W-:Y:S01]  /*4330*/  LOP3.LUT R22, R23, R20, RZ, 0xfc, !PT ;  /* 0x0000001417167212 */ /* 0x020fe200078efcff */
[----:B------:R-:W-:Y:S06]  /*4340*/  BRA `(.L_x_15) ;  /* 0x0000000000507947 */ /* 0x000fec0003800000 */
.L_x_54:
[----:B-----5:R-:W-:Y:S01]  /*4350*/  LOP3.LUT R22, R23, R20, RZ, 0xc0, !PT ;  /* 0x0000001417167212 */ /* 0x020fe200078ec0ff */
[----:B------:R-:W-:Y:S06]  /*4360*/  BRA `(.L_x_15) ;  /* 0x0000000000487947 */ /* 0x000fec0003800000 */
.L_x_53:
[----:B-----5:R-:W-:Y:S01]  /*4370*/  SHF.R.W.U32 R22, R20, R23, R20 ;  /* 0x0000001714167219 */ /* 0x020fe20000001e14 */
[----:B------:R-:W-:Y:S06]  /*4380*/  BRA `(.L_x_15) ;  /* 0x0000000000407947 */ /* 0x000fec0003800000 */
.L_x_16:
[----:B------:R-:W-:-:S05]  /*4390*/  IMAD.MOV.U32 R17, RZ, RZ, -0x8 ;  /* 0xfffffff8ff117424 */ /* 0x000fca00078e00ff */
[----:B------:R-:W-:-:S05]  /*43a0*/  VIADDMNMX.U32 R4, R4, R17, 0x2, PT ;  /* 0x0000000204047446 */ /* 0x000fca0003800011 */
[----:B------:R-:W-:-:S04]  /*43b0*/  IMAD.SHL.U32 R4, R4, 0x4, RZ ;  /* 0x0000000404047824 */ /* 0x000fc800078e00ff */
[----:B------:R-:W0:Y:S02]  /*43c0*/  LDC R16, c[0x2][R4+0x3c] ;  /* 0x00800f0004107b82 */ /* 0x000e240000000800 */
[----:B0-----:R-:W-:-:S04]  /*43d0*/  SHF.R.S32.HI R17, RZ, 0x1f, R16 ;  /* 0x0000001fff117819 */ /* 0x001fc80000011410 */
.L_x_56:
[----:B------:R-:W-:Y:S05]  /*43e0*/  BRX R16 -0x43f0                                   (*"BRANCH_TARGETS .L_x_57,.L_x_58,.L_x_59"*) ;  /* 0xffffffbc10047949 */ /* 0x000fea000383ffff */
.L_x_59:
[----:B------:R-:W-:Y:S08]  /*43f0*/  POPC R20, R20 ;  /* 0x0000001400147309 */ /* 0x000ff00000000000 */
[----:B-----5:R-:W0:Y:S02]  /*4400*/  POPC R17, R23 ;  /* 0x0000001700117309 */ /* 0x020e240000000000 */
[----:B0-----:R-:W-:Y:S01]  /*4410*/  IMAD.IADD R22, R20, 0x1, R17 ;  /* 0x0000000114167824 */ /* 0x001fe200078e0211 */
[----:B------:R-:W-:Y:S06]  /*4420*/  BRA `(.L_x_15) ;  /* 0x0000000000187947 */ /* 0x000fec0003800000 */
.L_x_58:
[----:B------:R-:W0:Y:S08]  /*4430*/  FLO.U32 R20, R20 ;  /* 0x0000001400147300 */ /* 0x000e3000000e0000 */
[----:B-----5:R-:W1:Y:S01]  /*4440*/  FLO.U32 R17, R23 ;  /* 0x0000001700117300 */ /* 0x020e6200000e0000 */
[----:B0-----:R-:W-:-:S04]  /*4450*/  IADD3 R22, PT, PT, -R20, 0x1f, RZ ;  /* 0x0000001f14167810 */ /* 0x001fc80007ffe1ff */
[----:B-1----:R-:W-:Y:S01]  /*4460*/  IADD3 R22, PT, PT, R22, 0x1f, -R17 ;  /* 0x0000001f16167810 */ /* 0x002fe20007ffe811 */
[----:B------:R-:W-:Y:S06]  /*4470*/  BRA `(.L_x_15) ;  /* 0x0000000000047947 */ /* 0x000fec0003800000 */
.L_x_57:
[----:B-----5:R-:W-:-:S07]  /*4480*/  LOP3.LUT R22, R23, R20, RZ, 0x3c, !PT ;  /* 0x0000001417167212 */ /* 0x020fce00078e3cff */
.L_x_15:
[----:B------:R-:W-:Y:S05]  /*4490*/  BSYNC.RECONVERGENT B0 ;  /* 0x0000000000007941 */ /* 0x000fea0003800200 */
.L_x_12:
[----:B------:R-:W-:Y:S01]  /*44a0*/  IMAD.SHL.U32 R16, R21, 0x20000, RZ ;  /* 0x0002000015107824 */ /* 0x000fe200078e00ff */
[----:B------:R-:W-:Y:S02]  /*44b0*/  LOP3.LUT R4, R25, 0xffff, RZ, 0xc0, !PT ;  /* 0x0000ffff19047812 */ /* 0x000fe400078ec0ff */
[----:B------:R-:W-:Y:S02]  /*44c0*/  SHF.R.U32.HI R17, RZ, 0x10, R25 ;  /* 0x00000010ff117819 */ /* 0x000fe40000011619 */
[----:B------:R-:W-:Y:S01]  /*44d0*/  LOP3.LUT R16, R16, R21, RZ, 0x3c, !PT ;  /* 0x0000001510107212 */ /* 0x000fe200078e3cff */
[----:B------:R-:W-:Y:S02]  /*44e0*/  IMAD R21, R15, R8, 0x12d687 ;  /* 0x0012d6870f157424 */ /* 0x000fe400078e0208 */
[----:B------:R-:W-:Y:S01]  /*44f0*/  IMAD R4, R4, 0x4650, R17 ;  /* 0x0000465004047824 */ /* 0x000fe200078e0211 */
[----:B------:R-:W-:-:S04]  /*4500*/  SHF.R.U32.HI R17, RZ, 0xd, R16 ;  /* 0x0000000dff117819 */ /* 0x000fc80000011610 */
[----:B------:R-:W-:Y:S02]  /*4510*/  LOP3.LUT R20, R21, R4, RZ, 0x3c, !PT ;  /* 0x0000000415147212 */ /* 0x000fe400078e3cff */
[----:B------:R-:W-:-:S05]  /*4520*/  LOP3.LUT R17, R17, R16, RZ, 0x3c, !PT ;  /* 0x0000001011117212 */ /* 0x000fca00078e3cff */
[----:B------:R-:W-:-:S05]  /*4530*/  IMAD.IADD R20, R17, 0x1, R20 ;  /* 0x0000000111147824 */ /* 0x000fca00078e0214 */
[----:B------:R-:W-:-:S05]  /*4540*/  LOP3.LUT R20, R20, 0x1f, RZ, 0xc0, !PT ;  /* 0x0000001f14147812 */ /* 0x000fca00078ec0ff */
[----:B------:R-:W-:-:S04]  /*4550*/  IMAD.IADD R20, R13, 0x1, R20 ;  /* 0x000000010d147824 */ /* 0x000fc800078e0214 */
[----:B------:R-:W-:-:S04]  /*4560*/  IMAD.HI.U32 R16, R11, R20, RZ ;  /* 0x000000140b107227 */ /* 0x000fc800078e00ff */
[----:B------:R-:W-:Y:S02]  /*4570*/  IMAD.MOV R21, RZ, RZ, -R16 ;  /* 0x000000ffff157224 */ /* 0x000fe400078e0a10 */
[----:B------:R-:W-:Y:S02]  /*4580*/  IMAD.SHL.U32 R16, R17, 0x20, RZ ;  /* 0x0000002011107824 */ /* 0x000fe400078e00ff */
[----:B------:R-:W-:-:S03]  /*4590*/  IMAD R20, R21, UR17, R20 ;  /* 0x0000001115147c24 */ /* 0x000fc6000f8e0214 */
[----:B------:R-:W-:Y:S02]  /*45a0*/  LOP3.LUT R16, R16, R17, RZ, 0x3c, !PT ;  /* 0x0000001110107212 */ /* 0x000fe400078e3cff */
[----:B------:R-:W-:Y:S02]  /*45b0*/  ISETP.GE.U32.AND P2, PT, R20, UR17, PT ;  /* 0x0000001114007c0c */ /* 0x000fe4000bf46070 */
[----:B------:R-:W-:Y:S01]  /*45c0*/  LOP3.LUT R17, R4, 0xffff, RZ, 0xc0, !PT ;  /* 0x0000ffff04117812 */ /* 0x000fe200078ec0ff */
[----:B------:R-:W-:Y:S01]  /*45d0*/  IMAD.SHL.U32 R21, R16, 0x20000, RZ ;  /* 0x0002000010157824 */ /* 0x000fe200078e00ff */
[----:B------:R-:W-:-:S04]  /*45e0*/  SHF.R.U32.HI R4, RZ, 0x10, R4 ;  /* 0x00000010ff047819 */ /* 0x000fc80000011604 */
[----:B------:R-:W-:Y:S01]  /*45f0*/  LOP3.LUT R21, R21, R16, RZ, 0x3c, !PT ;  /* 0x0000001015157212 */ /* 0x000fe200078e3cff */
[----:B------:R-:W-:Y:S02]  /*4600*/  IMAD R23, R17, 0x4650, R4 ;  /* 0x0000465011177824 */ /* 0x000fe400078e0204 */
[----:B------:R-:W-:Y:S01]  /*4610*/  IMAD R4, R15, R12, -0x256b845e ;  /* 0xda947ba20f047424 */ /* 0x000fe200078e020c */
[----:B------:R-:W-:Y:S01]  /*4620*/  SHF.R.U32.HI R16, RZ, 0xd, R21 ;  /* 0x0000000dff107819 */ /* 0x000fe20000011615 */
[----:B------:R-:W-:-:S03]  /*4630*/  @P2 VIADD R20, R20, -UR17 ;  /* 0x8000001114142c36 */ /* 0x000fc60008000000 */
[----:B------:R-:W-:Y:S02]  /*4640*/  LOP3.LUT R4, R23, R4, RZ, 0x3c, !PT ;  /* 0x0000000417047212 */ /* 0x000fe400078e3cff */
[----:B------:R-:W-:Y:S02]  /*4650*/  ISETP.GE.U32.AND P2, PT, R20, UR17, PT ;  /* 0x0000001114007c0c */ /* 0x000fe4000bf46070 */
[----:B------:R-:W-:-:S05]  /*4660*/  LOP3.LUT R21, R16, R21, RZ, 0x3c, !PT ;  /* 0x0000001510157212 */ /* 0x000fca00078e3cff */
[----:B------:R-:W-:-:S04]  /*4670*/  IMAD.IADD R4, R21, 0x1, R4 ;  /* 0x0000000115047824 */ /* 0x000fc800078e0204 */
[----:B------:R-:W-:Y:S02]  /*4680*/  IMAD.SHL.U32 R4, R4, 0x4, RZ ;  /* 0x0000000404047824 */ /* 0x000fe400078e00ff */
[----:B------:R-:W-:-:S03]  /*4690*/  @P2 VIADD R20, R20, -UR17 ;  /* 0x8000001114142c36 */ /* 0x000fc60008000000 */
[----:B------:R-:W-:Y:S02]  /*46a0*/  LOP3.LUT R4, R4, 0x7c, RZ, 0xc0, !PT ;  /* 0x0000007c04047812 */ /* 0x000fe400078ec0ff */
        /* <DEDUP_REMOVED lines=16> */
[----:B------:R-:W-:Y:S01]  /*47b0*/  LOP3.LUT R21, R23, 0xffff, RZ, 0xc0, !PT ;  /* 0x0000ffff17157812 */ /* 0x000fe200078ec0ff */
[----:B0-----:R-:W-:-:S03]  /*47c0*/  IMAD.SHL.U32 R22, R25, 0x20, RZ ;  /* 0x0000002019167824 */ /* 0x001fc600078e00ff */
[----:B------:R-:W-:Y:S02]  /*47d0*/  LOP3.LUT R19, R18, 0xffff, RZ, 0xc0, !PT ;  /* 0x0000ffff12137812 */ /* 0x000fe400078ec0ff */
        /* <DEDUP_REMOVED lines=8> */
[----:B------:R-:W-:Y:S02]  /*4860*/  LOP3.LUT R27, R27, R24, RZ, 0x3c, !PT ;  /* 0x000000181b1b7212 */ /* 0x000fe400078e3cff */
[----:B------:R-:W-:Y:S01]  /*4870*/  SHF.R.U32.HI R22, RZ, 0x10, R23 ;  /* 0x00000010ff167819 */ /* 0x000fe20000011617 */
[----:B------:R-:W-:-:S02]  /*4880*/  IMAD R18, R19, 0x9069, R18 ;  /* 0x0000906913127824 */ /* 0x000fc400078e0212 */
[----:B------:R-:W-:Y:S02]  /*4890*/  IMAD.SHL.U32 R24, R27, 0x20, RZ ;  /* 0x000000201b187824 */ /* 0x000fe400078e00ff */
[----:B------:R-:W-:Y:S01]  /*48a0*/  IMAD R21, R21, 0x4650, R22 ;  /* 0x0000465015157824 */ /* 0x000fe200078e0216 */
        /* <DEDUP_REMOVED lines=10> */
[----:B------:R-:W-:Y:S02]  /*4950*/  SHF.R.U32.HI R18, RZ, 0x10, R18 ;  /* 0x00000010ff127819 */ /* 0x000fe40000011612 */
        /* <DEDUP_REMOVED lines=30> */
.L_x_18:
[----:B------:R-:W-:Y:S02]  /*4b40*/  ISETP.NE.AND P2, PT, R27, 0x2, PT ;  /* 0x000000021b00780c */ /* 0x000fe40003f45270 */
[----:B------:R-:W-:-:S04]  /*4b50*/  SHF.R.U32.HI R15, RZ, 0x10, R23 ;  /* 0x00000010ff0f7819 */ /* 0x000fc80000011617 */
[----:B-----5:R-:W-:-:S07]  /*4b60*/  SHF.L.W.U32.HI R15, R4, R15, R4 ;  /* 0x0000000f040f7219 */ /* 0x020fce0000010e04 */
[C---:B------:R-:W-:Y:S01]  /*4b70*/  @P2 IMAD.IADD R17, R15.reuse, 0x1, R16 ;  /* 0x000000010f112824 */ /* 0x040fe200078e0210 */
[----:B------:R-:W-:-:S07]  /*4b80*/  @!P2 LOP3.LUT R17, R15, R16, RZ, 0x3c, !PT ;  /* 0x000000100f11a212 */ /* 0x000fce00078e3cff */
.L_x_19:
[----:B------:R-:W-:Y:S05]  /*4b90*/  BSYNC.RECONVERGENT B0 ;  /* 0x0000000000007941 */ /* 0x000fea0003800200 */
.L_x_17:
[----:B------:R-:W-:Y:S01]  /*4ba0*/  IMAD.SHL.U32 R4, R18, 0x4, RZ ;  /* 0x0000000412047824 */ /* 0x000fe200078e00ff */
[----:B------:R0:W-:Y:S04]  /*4bb0*/  STL [R20+0xd0], R17 ;  /* 0x0000d01114007387 */ /* 0x0001e80000100800 */
[----:B------:R-:W-:-:S05]  /*4bc0*/  LOP3.LUT R4, R4, 0x7c, RZ, 0xc0, !PT ;  /* 0x0000007c04047812 */ /* 0x000fca00078ec0ff */
[----:B------:R-:W-:-:S06]  /*4bd0*/  IMAD.IADD R22, R1, 0x1, R4 ;  /* 0x0000000101167824 */ /* 0x000fcc00078e0204 */
[----:B------:R-:W5:Y:S01]  /*4be0*/  LDL R22, [R22+0xd0] ;  /* 0x0000d00016167983 */ /* 0x000f620000100800 */
        /* <DEDUP_REMOVED lines=28> */
.L_x_22:
[----:B------:R-:W-:-:S05]  /*4db0*/  IMAD.MOV.U32 R19, RZ, RZ, -0x2 ;  /* 0xfffffffeff137424 */ /* 0x000fca00078e00ff */
[----:B------:R-:W-:-:S05]  /*4dc0*/  VIADDMNMX.U32 R4, R4, R19, 0x2, PT ;  /* 0x0000000204047446 */ /* 0x000fca0003800013 */
[----:B------:R-:W-:-:S04]  /*4dd0*/  IMAD.SHL.U32 R4, R4, 0x4, RZ ;  /* 0x0000000404047824 */ /* 0x000fc800078e00ff */
[----:B------:R-:W0:Y:S02]  /*4de0*/  LDC R18, c[0x2][R4+0x48] ;  /* 0x0080120004127b82 */ /* 0x000e240000000800 */
[----:B0-----:R-:W-:-:S04]  /*4df0*/  SHF.R.S32.HI R19, RZ, 0x1f, R18 ;  /* 0x0000001fff137819 */ /* 0x001fc80000011412 */
.L_x_60:
[----:B------:R-:W-:Y:S05]  /*4e00*/  BRX R18 -0x4e10                                   (*"BRANCH_TARGETS .L_x_61,.L_x_62,.L_x_63"*) ;  /* 0xffffffb0127c7949 */ /* 0x000fea000383ffff */
.L_x_63:
[----:B-----5:R-:W-:Y:S01]  /*4e10*/  SHF.L.W.U32.HI R19, R17, R22, R17 ;  /* 0x0000001611137219 */ /* 0x020fe20000010e11 */
[----:B------:R-:W-:Y:S06]  /*4e20*/  BRA `(.L_x_23) ;  /* 0x0000000000887947 */ /* 0x000fec0003800000 */
.L_x_62:
[----:B-----5:R-:W-:Y:S01]  /*4e30*/  VIMNMX.U32 R19, PT, PT, R22, R17, PT ;  /* 0x0000001116137248 */ /* 0x020fe20003fe0000 */
[----:B------:R-:W-:Y:S06]  /*4e40*/  BRA `(.L_x_23) ;  /* 0x0000000000807947 */ /* 0x000fec0003800000 */
.L_x_61:
[----:B-----5:R-:W-:Y:S01]  /*4e50*/  IMAD.HI.U32 R19, R17, R22, RZ ;  /* 0x0000001611137227 */ /* 0x020fe200078e00ff */
[----:B------:R-:W-:Y:S06]  /*4e60*/  BRA `(.L_x_23) ;  /* 0x0000000000787947 */ /* 0x000fec0003800000 */
.L_x_21:
[----:B------:R-:W-:-:S13]  /*4e70*/  ISETP.GT.AND P2, PT, R4, 0x7, PT ;  /* 0x000000070400780c */ /* 0x000fda0003f44270 */
[----:B------:R-:W-:Y:S05]  /*4e80*/  @P2 BRA `(.L_x_24) ;  /* 0x0000000000302947 */ /* 0x000fea0003800000 */
[----:B------:R-:W-:-:S05]  /*4e90*/  IMAD.MOV.U32 R19, RZ, RZ, -0x5 ;  /* 0xfffffffbff137424 */ /* 0x000fca00078e00ff */
[----:B------:R-:W-:-:S05]  /*4ea0*/  VIADDMNMX.U32 R4, R4, R19, 0x2, PT ;  /* 0x0000000204047446 */ /* 0x000fca0003800013 */
[----:B------:R-:W-:-:S04]  /*4eb0*/  IMAD.SHL.U32 R4, R4, 0x4, RZ ;  /* 0x0000000404047824 */ /* 0x000fc800078e00ff */
[----:B------:R-:W0:Y:S02]  /*4ec0*/  LDC R18, c[0x2][R4+0x54] ;  /* 0x0080150004127b82 */ /* 0x000e240000000800 */
[----:B0-----:R-:W-:-:S04]  /*4ed0*/  SHF.R.S32.HI R19, RZ, 0x1f, R18 ;  /* 0x0000001fff137819 */ /* 0x001fc80000011412 */
.L_x_64:
[----:B------:R-:W-:Y:S05]  /*4ee0*/  BRX R18 -0x4ef0                                   (*"BRANCH_TARGETS .L_x_65,.L_x_66,.L_x_67"*) ;  /* 0xffffffb012447949 */ /* 0x000fea000383ffff */
.L_x_67:
[----:B-----5:R-:W-:Y:S01]  /*4ef0*/  LOP3.LUT R19, R22, R17, RZ, 0xfc, !PT ;  /* 0x0000001116137212 */ /* 0x020fe200078efcff */
[----:B------:R-:W-:Y:S06]  /*4f00*/  BRA `(.L_x_23) ;  /* 0x0000000000507947 */ /* 0x000fec0003800000 */
.L_x_66:
[----:B-----5:R-:W-:Y:S01]  /*4f10*/  LOP3.LUT R19, R22, R17, RZ, 0xc0, !PT ;  /* 0x0000001116137212 */ /* 0x020fe200078ec0ff */
[----:B------:R-:W-:Y:S06]  /*4f20*/  BRA `(.L_x_23) ;  /* 0x0000000000487947 */ /* 0x000fec0003800000 */
.L_x_65:
[----:B-----5:R-:W-:Y:S01]  /*4f30*/  SHF.R.W.U32 R19, R17, R22, R17 ;  /* 0x0000001611137219 */ /* 0x020fe20000001e11 */
[----:B------:R-:W-:Y:S06]  /*4f40*/  BRA `(.L_x_23) ;  /* 0x0000000000407947 */ /* 0x000fec0003800000 */
.L_x_24:
[----:B------:R-:W-:-:S05]  /*4f50*/  IMAD.MOV.U32 R19, RZ, RZ, -0x8 ;  /* 0xfffffff8ff137424 */ /* 0x000fca00078e00ff */
[----:B------:R-:W-:-:S05]  /*4f60*/  VIADDMNMX.U32 R4, R4, R19, 0x2, PT ;  /* 0x0000000204047446 */ /* 0x000fca0003800013 */
[----:B------:R-:W-:-:S04]  /*4f70*/  IMAD.SHL.U32 R4, R4, 0x4, RZ ;  /* 0x0000000404047824 */ /* 0x000fc800078e00ff */
[----:B------:R-:W0:Y:S02]  /*4f80*/  LDC R18, c[0x2][R4+0x60] ;  /* 0x0080180004127b82 */ /* 0x000e240000000800 */
[----:B0-----:R-:W-:-:S04]  /*4f90*/  SHF.R.S32.HI R19, RZ, 0x1f, R18 ;  /* 0x0000001fff137819 */ /* 0x001fc80000011412 */
.L_x_68:
[----:B------:R-:W-:Y:S05]  /*4fa0*/  BRX R18 -0x4fb0                                   (*"BRANCH_TARGETS .L_x_69,.L_x_70,.L_x_71"*) ;  /* 0xffffffb012147949 */ /* 0x000fea000383ffff */
.L_x_71:
[----:B------:R-:W-:Y:S08]  /*4fb0*/  POPC R17, R17 ;  /* 0x0000001100117309 */ /* 0x000ff00000000000 */
[----:B-----5:R-:W0:Y:S02]  /*4fc0*/  POPC R4, R22 ;  /* 0x0000001600047309 */ /* 0x020e240000000000 */
[----:B0-----:R-:W-:Y:S01]  /*4fd0*/  IMAD.IADD R19, R17, 0x1, R4 ;  /* 0x0000000111137824 */ /* 0x001fe200078e0204 */
[----:B------:R-:W-:Y:S06]  /*4fe0*/  BRA `(.L_x_23) ;  /* 0x0000000000187947 */ /* 0x000fec0003800000 */
.L_x_70:
[----:B------:R-:W0:Y:S08]  /*4ff0*/  FLO.U32 R17, R17 ;  /* 0x0000001100117300 */ /* 0x000e3000000e0000 */
[----:B-----5:R-:W1:Y:S01]  /*5000*/  FLO.U32 R4, R22 ;  /* 0x0000001600047300 */ /* 0x020e6200000e0000 */
[----:B0-----:R-:W-:-:S04]  /*5010*/  IADD3 R19, PT, PT, -R17, 0x1f, RZ ;  /* 0x0000001f11137810 */ /* 0x001fc80007ffe1ff */
[----:B-1----:R-:W-:Y:S01]  /*5020*/  IADD3 R19, PT, PT, R19, 0x1f, -R4 ;  /* 0x0000001f13137810 */ /* 0x002fe20007ffe804 */
[----:B------:R-:W-:Y:S06]  /*5030*/  BRA `(.L_x_23) ;  /* 0x0000000000047947 */ /* 0x000fec0003800000 */
.L_x_69:
[----:B-----5:R-:W-:-:S07]  /*5040*/  LOP3.LUT R19, R22, R17, RZ, 0x3c, !PT ;  /* 0x0000001116137212 */ /* 0x020fce00078e3cff */
.L_x_23:
[----:B------:R-:W-:Y:S05]  /*5050*/  BSYNC.RECONVERGENT B0 ;  /* 0x0000000000007941 */ /* 0x000fea0003800200 */
.L_x_20:
[----:B------:R-:W-:Y:S01]  /*5060*/  IMAD.SHL.U32 R18, R21, 0x20000, RZ ;  /* 0x0002000015127824 */ /* 0x000fe200078e00ff */
[----:B------:R-:W-:Y:S01]  /*5070*/  LOP3.LUT R4, R23, 0xffff, RZ, 0xc0, !PT ;  /* 0x0000ffff17047812 */ /* 0x000fe200078ec0ff */
[C---:B------:R-:W-:Y:S01]  /*5080*/  IMAD R12, R15.reuse, R12, -0x256b845e ;  /* 0xda947ba20f0c7424 */ /* 0x040fe200078e020c */
[----:B------:R-:W-:Y:S02]  /*5090*/  SHF.R.U32.HI R17, RZ, 0x10, R23 ;  /* 0x00000010ff117819 */ /* 0x000fe40000011617 */
[----:B------:R-:W-:Y:S01]  /*50a0*/  LOP3.LUT R18, R18, R21, RZ, 0x3c, !PT ;  /* 0x0000001512127212 */ /* 0x000fe200078e3cff */
[----:B------:R-:W-:Y:S02]  /*50b0*/  IMAD R21, R15, R8, 0x12d687 ;  /* 0x0012d6870f157424 */ /* 0x000fe400078e0208 */
[----:B------:R-:W-:Y:S01]  /*50c0*/  IMAD R4, R4, 0x4650, R17 ;  /* 0x0000465004047824 */ /* 0x000fe200078e0211 */
[----:B------:R-:W-:-:S04]  /*50d0*/  SHF.R.U32.HI R17, RZ, 0xd, R18 ;  /* 0x0000000dff117819 */ /* 0x000fc80000011612 */
[----:B------:R-:W-:Y:S02]  /*50e0*/  LOP3.LUT R22, R21, R4, RZ, 0x3c, !PT ;  /* 0x0000000415167212 */ /* 0x000fe400078e3cff */
[----:B------:R-:W-:-:S05]  /*50f0*/  LOP3.LUT R17, R17, R18, RZ, 0x3c, !PT ;  /* 0x0000001211117212 */ /* 0x000fca00078e3cff */
[C---:B------:R-:W-:Y:S02]  /*5100*/  IMAD.IADD R22, R17.reuse, 0x1, R22 ;  /* 0x0000000111167824 */ /* 0x040fe400078e0216 */
[----:B------:R-:W-:-:S03]  /*5110*/  IMAD.SHL.U32 R18, R17, 0x20, RZ ;  /* 0x0000002011127824 */ /* 0x000fc600078e00ff */
[----:B------:R-:W-:Y:S02]  /*5120*/  LOP3.LUT R22, R22, 0x1f, RZ, 0xc0, !PT ;  /* 0x0000001f16167812 */ /* 0x000fe400078ec0ff */
[----:B------:R-:W-:-:S03]  /*5130*/  LOP3.LUT R18, R18, R17, RZ, 0x3c, !PT ;  /* 0x0000001112127212 */ /* 0x000fc600078e3cff */
[----:B------:R-:W-:Y:S02]  /*5140*/  IMAD.IADD R22, R13, 0x1, R22 ;  /* 0x000000010d167824 */ /* 0x000fe400078e0216 */
[----:B------:R-:W-:Y:S02]  /*5150*/  IMAD.SHL.U32 R17, R18, 0x20000, RZ ;  /* 0x0002000012117824 */ /* 0x000fe400078e00ff */
[----:B------:R-:W-:-:S03]  /*5160*/  IMAD.HI.U32 R13, R11, R22, RZ ;  /* 0x000000160b0d7227 */ /* 0x000fc600078e00ff */
[----:B------:R-:W-:Y:S01]  /*5170*/  LOP3.LUT R18, R17, R18, RZ, 0x3c, !PT ;  /* 0x0000001211127212 */ /* 0x000fe200078e3cff */
[----:B------:R-:W-:-:S04]  /*5180*/  IMAD.MOV R13, RZ, RZ, -R13 ;  /* 0x000000ffff0d7224 */ /* 0x000fc800078e0a0d */
        /* <DEDUP_REMOVED lines=34> */
[----:B0-----:R-:W-:Y:S02]  /*53b0*/  IMAD.SHL.U32 R19, R18, 0x20000, RZ ;  /* 0x0002000012137824 */ /* 0x001fe400078e00ff */
[----:B------:R-:W-:-:S03]  /*53c0*/  IMAD R13, R16, 0x9069, R13 ;  /* 0x00009069100d7824 */ /* 0x000fc600078e020d */
[----:B------:R-:W-:Y:S02]  /*53d0*/  LOP3.LUT R19, R19, R18, RZ, 0x3c, !PT ;  /* 0x0000001213137212 */ /* 0x000fe400078e3cff */
[----:B------:R-:W-:Y:S02]  /*53e0*/  LOP3.LUT R16, R13, 0xffff, RZ, 0xc0, !PT ;  /* 0x0000ffff0d107812 */ /* 0x000fe400078ec0ff */
[----:B------:R-:W-:Y:S02]  /*53f0*/  SHF.R.U32.HI R20, RZ, 0xd, R19 ;  /* 0x0000000dff147819 */ /* 0x000fe40000011613 */
[----:B------:R-:W-:Y:S02]  /*5400*/  SHF.R.U32.HI R13, RZ, 0x10, R13 ;  /* 0x00000010ff0d7819 */ /* 0x000fe4000001160d */
[----:B------:R-:W-:Y:S02]  /*5410*/  LOP3.LUT R20, R20, R19, RZ, 0x3c, !PT ;  /* 0x0000001314147212 */ /* 0x000fe400078e3cff */
[----:B------:R-:W-:Y:S01]  /*5420*/  LOP3.LUT R18, R17, 0xffff, RZ, 0xc0, !PT ;  /* 0x0000ffff11127812 */ /* 0x000fe200078ec0ff */
[----:B------:R-:W-:Y:S01]  /*5430*/  IMAD R13, R16, 0x9069, R13 ;  /* 0x00009069100d7824 */ /* 0x000fe200078e020d */
[----:B------:R-:W-:Y:S01]  /*5440*/  SHF.R.U32.HI R17, RZ, 0x10, R17 ;  /* 0x00000010ff117819 */ /* 0x000fe20000011611 */
[----:B------:R-:W-:-:S03]  /*5450*/  IMAD.SHL.U32 R19, R20, 0x20, RZ ;  /* 0x0000002014137824 */ /* 0x000fc600078e00ff */
[----:B------:R-:W-:Y:S01]  /*5460*/  LOP3.LUT R16, R13, 0xffff, RZ, 0xc0, !PT ;  /* 0x0000ffff0d107812 */ /* 0x000fe200078ec0ff */
[----:B------:R-:W-:Y:S01]  /*5470*/  IMAD R17, R18, 0x4650, R17 ;  /* 0x0000465012117824 */ /* 0x000fe200078e0211 */
[----:B------:R-:W-:Y:S02]  /*5480*/  LOP3.LUT R22, R19, R20, RZ, 0x3c, !PT ;  /* 0x0000001413167212 */ /* 0x000fe400078e3cff */
[----:B------:R-:W-:Y:S02]  /*5490*/  SHF.R.U32.HI R13, RZ, 0x10, R13 ;  /* 0x00000010ff0d7819 */ /* 0x000fe4000001160d */
[----:B------:R-:W-:Y:S01]  /*54a0*/  LOP3.LUT R18, R17, 0xffff, RZ, 0xc0, !PT ;  /* 0x0000ffff11127812 */ /* 0x000fe200078ec0ff */
[----:B------:R-:W-:Y:S01]  /*54b0*/  IMAD.SHL.U32 R23, R22, 0x20000, RZ ;  /* 0x0002000016177824 */ /* 0x000fe200078e00ff */
[----:B------:R-:W-:Y:S01]  /*54c0*/  SHF.R.U32.HI R19, RZ, 0x10, R17 ;  /* 0x00000010ff137819 */ /* 0x000fe20000011611 */
[----:B------:R-:W-:-:S03]  /*54d0*/  IMAD R13, R16, 0x9069, R13 ;  /* 0x00009069100d7824 */ /* 0x000fc600078e020d */
[----:B------:R-:W-:Y:S01]  /*54e0*/  LOP3.LUT R24, R23, R22, RZ, 0x3c, !PT ;  /* 0x0000001617187212 */ /* 0x000fe200078e3cff */
[----:B------:R-:W-:Y:S01]  /*54f0*/  IMAD R18, R18, 0x4650, R19 ;  /* 0x0000465012127824 */ /* 0x000fe200078e0213 */
        /* <DEDUP_REMOVED lines=15> */
[----:B------:R-:W-:Y:S01]  /*55f0*/  LOP3.LUT R19, R19, R14, RZ, 0x3c, !PT ;  /* 0x0000000e13137212 */ /* 0x000fe200078e3cff */
[----:B------:R-:W-:Y:S02]  /*5600*/  VIADD R14, R13, 0xee31141 ;  /* 0x0ee311410d0e7836 */ /* 0x000fe40000000000 */
[----:B------:R-:W-:Y:S02]  /*5610*/  IMAD.IADD R15, R16, 0x1, R15 ;  /* 0x00000001100f7824 */ /* 0x000fe400078e020f */
[----:B------:R-:W-:Y:S01]  /*5620*/  IMAD.IADD R19, R20, 0x1, R19 ;  /* 0x0000000114137824 */ /* 0x000fe200078e0213 */
[----:B------:R-:W-:Y:S02]  /*5630*/  LOP3.LUT R14, R17, R14, RZ, 0x3c, !PT ;  /* 0x0000000e110e7212 */ /* 0x000fe400078e3cff */
[----:B------:R-:W-:Y:S01]  /*5640*/  LOP3.LUT R20, R15, 0x3, RZ, 0xc0, !PT ;  /* 0x000000030f147812 */ /* 0x000fe200078ec0ff */
[----:B------:R-:W-:Y:S02]  /*5650*/  IMAD.SHL.U32 R19, R19, 0x20, RZ ;  /* 0x0000002013137824 */ /* 0x000fe400078e00ff */
[----:B------:R-:W-:Y:S01]  /*5660*/  IMAD.IADD R14, R21, 0x1, R14 ;  /* 0x00000001150e7824 */ /* 0x000fe200078e020e */
[----:B------:R-:W-:-:S02]  /*5670*/  ISETP.GT.AND P2, PT, R20, 0x1, PT ;  /* 0x000000011400780c */ /* 0x000fc40003f44270 */
        /* <DEDUP_REMOVED lines=8> */
.L_x_26:
[----:B------:R-:W-:Y:S02]  /*5700*/  ISETP.NE.AND P2, PT, R20, 0x2, PT ;  /* 0x000000021400780c */ /* 0x000fe40003f45270 */
[----:B------:R-:W-:-:S04]  /*5710*/  SHF.R.U32.HI R7, RZ, 0x10, R15 ;  /* 0x00000010ff077819 */ /* 0x000fc8000001160f */
[----:B-----5:R-:W-:-:S07]  /*5720*/  SHF.L.W.U32.HI R7, R4, R7, R4 ;  /* 0x0000000704077219 */ /* 0x020fce0000010e04 */
[C---:B------:R-:W-:Y:S01]  /*5730*/  @P2 IMAD.IADD R19, R7.reuse, 0x1, R13 ;  /* 0x0000000107132824 */ /* 0x040fe200078e020d */
[----:B------:R-:W-:-:S07]  /*5740*/  @!P2 LOP3.LUT R19, R7, R13, RZ, 0x3c, !PT ;  /* 0x0000000d0713a212 */ /* 0x000fce00078e3cff */
.L_x_27:
[----:B------:R-:W-:Y:S05]  /*5750*/  BSYNC.RECONVERGENT B0 ;  /* 0x0000000000007941 */ /* 0x000fea0003800200 */
.L_x_25:
[----:B------:R-:W-:Y:S01]  /*5760*/  IMAD.SHL.U32 R4, R14, 0x4, RZ ;  /* 0x000000040e047824 */ /* 0x000fe200078e00ff */
[----:B------:R0:W-:Y:S04]  /*5770*/  STL [R12+0xd0], R19 ;  /* 0x0000d0130c007387 */ /* 0x0001e80000100800 */
[----:B------:R-:W-:-:S05]  /*5780*/  LOP3.LUT R4, R4, 0x7c, RZ, 0xc0, !PT ;  /* 0x0000007c04047812 */ /* 0x000fca00078ec0ff */
[----:B------:R-:W-:Y:S02]  /*5790*/  IMAD.IADD R15, R1, 0x1, R4 ;  /* 0x00000001010f7824 */ /* 0x000fe400078e0204 */
[----:B------:R-:W-:Y:S01]  /*57a0*/  IMAD.SHL.U32 R4, R16, 0x20000, RZ ;  /* 0x0002000010047824 */ /* 0x000fe200078e00ff */
[----:B------:R-:W-:Y:S02]  /*57b0*/  LOP3.LUT R17, R18, 0xffff, RZ, 0xc0, !PT ;  /* 0x0000ffff12117812 */ /* 0x000fe400078ec0ff */
[----:B------:R-:W-:Y:S01]  /*57c0*/  LOP3.LUT R6, R23, 0xffff, RZ, 0xc0, !PT ;  /* 0x0000ffff17067812 */ /* 0x000fe200078ec0ff */
[----:B------:R1:W5:Y:S01]  /*57d0*/  LDL R20, [R15+0xd0] ;  /* 0x0000d0000f147983 */ /* 0x0003620000100800 */
[----:B------:R-:W-:Y:S01]  /*57e0*/  LOP3.LUT R13, R4, R16, RZ, 0x3c, !PT ;  /* 0x00000010040d7212 */ /* 0x000fe200078e3cff */
[----:B------:R-:W-:Y:S01]  /*57f0*/  BSSY.RECONVERGENT B0, `(.L_x_28) ;  /* 0x0000042000007945 */ /* 0x000fe20003800200 */
[----:B------:R-:W-:Y:S02]  /*5800*/  SHF.R.U32.HI R4, RZ, 0x10, R18 ;  /* 0x00000010ff047819 */ /* 0x000fe40000011612 */
[----:B------:R-:W-:-:S02]  /*5810*/  SHF.R.U32.HI R7, RZ, 0x10, R23 ;  /* 0x00000010ff077819 */ /* 0x000fc40000011617 */
[----:B------:R-:W-:Y:S01]  /*5820*/  SHF.R.U32.HI R14, RZ, 0xd, R13 ;  /* 0x0000000dff0e7819 */ /* 0x000fe2000001160d */
[----:B------:R-:W-:Y:S02]  /*5830*/  IMAD R17, R17, 0x9069, R4 ;  /* 0x0000906911117824 */ /* 0x000fe400078e0204 */
[----:B------:R-:W-:Y:S01]  /*5840*/  IMAD R4, R6, 0x4650, R7 ;  /* 0x0000465006047824 */ /* 0x000fe200078e0207 */
[----:B------:R-:W-:Y:S01]  /*5850*/  LOP3.LUT R13, R14, R13, RZ, 0x3c, !PT ;  /* 0x0000000d0e0d7212 */ /* 0x000fe200078e3cff */
[----:B-1----:R-:W-:Y:S02]  /*5860*/  IMAD R15, R22, R8, 0x12d687 ;  /* 0x0012d687160f7424 */ /* 0x002fe400078e0208 */
        /* <DEDUP_REMOVED lines=16> */
.L_x_30:
[----:B------:R-:W-:-:S05]  /*5970*/  IMAD.MOV.U32 R7, RZ, RZ, -0x2 ;  /* 0xfffffffeff077424 */ /* 0x000fca00078e00ff */
[----:B------:R-:W-:-:S05]  /*5980*/  VIADDMNMX.U32 R6, R6, R7, 0x2, PT ;  /* 0x0000000206067446 */ /* 0x000fca0003800007 */
[----:B------:R-:W-:-:S04]  /*5990*/  IMAD.SHL.U32 R8, R6, 0x4, RZ ;  /* 0x0000000406087824 */ /* 0x000fc800078e00ff */
[----:B------:R-:W0:Y:S02]  /*59a0*/  LDC R6, c[0x2][R8+0x6c] ;  /* 0x00801b0008067b82 */ /* 0x000e240000000800 */
[----:B0-----:R-:W-:-:S04]  /*59b0*/  SHF.R.S32.HI R7, RZ, 0x1f, R6 ;  /* 0x0000001fff077819 */ /* 0x001fc80000011406 */
.L_x_72:
[----:B------:R-:W-:Y:S05]  /*59c0*/  BRX R6 -0x59d0                                    (*"BRANCH_TARGETS .L_x_73,.L_x_74,.L_x_75"*) ;  /* 0xffffffa4068c7949 */ /* 0x000fea000383ffff */
.L_x_75:
[----:B-----5:R-:W-:Y:S01]  /*59d0*/  SHF.L.W.U32.HI R7, R19, R20, R19 ;  /* 0x0000001413077219 */ /* 0x020fe20000010e13 */
[----:B------:R-:W-:Y:S06]  /*59e0*/  BRA `(.L_x_31) ;  /* 0x0000000000887947 */ /* 0x000fec0003800000 */
.L_x_74:
[----:B-----5:R-:W-:Y:S01]  /*59f0*/  VIMNMX.U32 R7, PT, PT, R20, R19, PT ;  /* 0x0000001314077248 */ /* 0x020fe20003fe0000 */
[----:B------:R-:W-:Y:S06]  /*5a00*/  BRA `(.L_x_31) ;  /* 0x0000000000807947 */ /* 0x000fec0003800000 */
.L_x_73:
[----:B-----5:R-:W-:Y:S01]  /*5a10*/  IMAD.HI.U32 R7, R19, R20, RZ ;  /* 0x0000001413077227 */ /* 0x020fe200078e00ff */
[----:B------:R-:W-:Y:S06]  /*5a20*/  BRA `(.L_x_31) ;  /* 0x0000000000787947 */ /* 0x000fec0003800000 */
.L_x_29:
[----:B------:R-:W-:-:S13]  /*5a30*/  ISETP.GT.AND P2, PT, R6, 0x7, PT ;  /* 0x000000070600780c */ /* 0x000fda0003f44270 */
[----:B------:R-:W-:Y:S05]  /*5a40*/  @P2 BRA `(.L_x_32) ;  /* 0x0000000000302947 */ /* 0x000fea0003800000 */
[----:B------:R-:W-:-:S05]  /*5a50*/  IMAD.MOV.U32 R7, RZ, RZ, -0x5 ;  /* 0xfffffffbff077424 */ /* 0x000fca00078e00ff */
[----:B------:R-:W-:-:S05]  /*5a60*/  VIADDMNMX.U32 R6, R6, R7, 0x2, PT ;  /* 0x0000000206067446 */ /* 0x000fca0003800007 */
[----:B------:R-:W-:-:S04]  /*5a70*/  IMAD.SHL.U32 R8, R6, 0x4, RZ ;  /* 0x0000000406087824 */ /* 0x000fc800078e00ff */
[----:B------:R-:W0:Y:S02]  /*5a80*/  LDC R6, c[0x2][R8+0x78] ;  /* 0x00801e0008067b82 */ /* 0x000e240000000800 */
[----:B0-----:R-:W-:-:S04]  /*5a90*/  SHF.R.S32.HI R7, RZ, 0x1f, R6 ;  /* 0x0000001fff077819 */ /* 0x001fc80000011406 */
.L_x_76:
[----:B------:R-:W-:Y:S05]  /*5aa0*/  BRX R6 -0x5ab0                                    (*"BRANCH_TARGETS .L_x_77,.L_x_78,.L_x_79"*) ;  /* 0xffffffa406547949 */ /* 0x000fea000383ffff */
.L_x_79:
[----:B-----5:R-:W-:Y:S01]  /*5ab0*/  LOP3.LUT R7, R20, R19, RZ, 0xfc, !PT ;  /* 0x0000001314077212 */ /* 0x020fe200078efcff */
[----:B------:R-:W-:Y:S06]  /*5ac0*/  BRA `(.L_x_31) ;  /* 0x0000000000507947 */ /* 0x000fec0003800000 */
.L_x_78:
[----:B-----5:R-:W-:Y:S01]  /*5ad0*/  LOP3.LUT R7, R20, R19, RZ, 0xc0, !PT ;  /* 0x0000001314077212 */ /* 0x020fe200078ec0ff */
[----:B------:R-:W-:Y:S06]  /*5ae0*/  BRA `(.L_x_31) ;  /* 0x0000000000487947 */ /* 0x000fec0003800000 */
.L_x_77:
[----:B-----5:R-:W-:Y:S01]  /*5af0*/  SHF.R.W.U32 R7, R19, R20, R19 ;  /* 0x0000001413077219 */ /* 0x020fe20000001e13 */
[----:B------:R-:W-:Y:S06]  /*5b00*/  BRA `(.L_x_31) ;  /* 0x0000000000407947 */ /* 0x000fec0003800000 */
.L_x_32:
[----:B------:R-:W-:-:S05]  /*5b10*/  IMAD.MOV.U32 R7, RZ, RZ, -0x8 ;  /* 0xfffffff8ff077424 */ /* 0x000fca00078e00ff */
[----:B------:R-:W-:-:S05]  /*5b20*/  VIADDMNMX.U32 R6, R6, R7, 0x2, PT ;  /* 0x0000000206067446 */ /* 0x000fca0003800007 */
[----:B------:R-:W-:-:S04]  /*5b30*/  IMAD.SHL.U32 R8, R6, 0x4, RZ ;  /* 0x0000000406087824 */ /* 0x000fc800078e00ff */
[----:B------:R-:W0:Y:S02]  /*5b40*/  LDC R6, c[0x2][R8+0x84] ;  /* 0x0080210008067b82 */ /* 0x000e240000000800 */
[----:B0-----:R-:W-:-:S04]  /*5b50*/  SHF.R.S32.HI R7, RZ, 0x1f, R6 ;  /* 0x0000001fff077819 */ /* 0x001fc80000011406 */
.L_x_80:
[----:B------:R-:W-:Y:S05]  /*5b60*/  BRX R6 -0x5b70                                    (*"BRANCH_TARGETS .L_x_81,.L_x_82,.L_x_83"*) ;  /* 0xffffffa406247949 */ /* 0x000fea000383ffff */
.L_x_83:
[----:B------:R-:W-:Y:S08]  /*5b70*/  POPC R7, R19 ;  /* 0x0000001300077309 */ /* 0x000ff00000000000 */
[----:B-----5:R-:W0:Y:S02]  /*5b80*/  POPC R6, R20 ;  /* 0x0000001400067309 */ /* 0x020e240000000000 */
[----:B0-----:R-:W-:Y:S01]  /*5b90*/  IMAD.IADD R7, R7, 0x1, R6 ;  /* 0x0000000107077824 */ /* 0x001fe200078e0206 */
[----:B------:R-:W-:Y:S06]  /*5ba0*/  BRA `(.L_x_31) ;  /* 0x0000000000187947 */ /* 0x000fec0003800000 */
.L_x_82:
[----:B------:R-:W0:Y:S08]  /*5bb0*/  FLO.U32 R19, R19 ;  /* 0x0000001300137300 */ /* 0x000e3000000e0000 */
[----:B-----5:R-:W1:Y:S01]  /*5bc0*/  FLO.U32 R6, R20 ;  /* 0x0000001400067300 */ /* 0x020e6200000e0000 */
[----:B0-----:R-:W-:-:S04]  /*5bd0*/  IADD3 R7, PT, PT, -R19, 0x1f, RZ ;  /* 0x0000001f13077810 */ /* 0x001fc80007ffe1ff */
[----:B-1----:R-:W-:Y:S01]  /*5be0*/  IADD3 R7, PT, PT, R7, 0x1f, -R6 ;  /* 0x0000001f07077810 */ /* 0x002fe20007ffe806 */
[----:B------:R-:W-:Y:S06]  /*5bf0*/  BRA `(.L_x_31) ;  /* 0x0000000000047947 */ /* 0x000fec0003800000 */
.L_x_81:
[----:B-----5:R-:W-:-:S07]  /*5c00*/  LOP3.LUT R7, R20, R19, RZ, 0x3c, !PT ;  /* 0x0000001314077212 */ /* 0x020fce00078e3cff */
.L_x_31:
[----:B------:R-:W-:Y:S05]  /*5c10*/  BSYNC.RECONVERGENT B0 ;  /* 0x0000000000007941 */ /* 0x000fea0003800200 */
.L_x_28:
[----:B------:R0:W-:Y:S01]  /*5c20*/  STL [R12+0xd0], R7 ;  /* 0x0000d0070c007387 */ /* 0x0001e20000100800 */
[----:B------:R-:W-:Y:S05]  /*5c30*/  BRA.U UP0, `(.L_x_33) ;  /* 0xffffffcd00907547 */ /* 0x000fea000b83ffff */
[----:B------:R-:W2:Y:S01]  /*5c40*/  LDL.128 R32, [R1+0xe0] ;  /* 0x0000e00001207983 */ /* 0x000ea20000100c00 */
[----:B------:R-:W1:Y:S03]  /*5c50*/  LDCU.128 UR20, c[0x3][0x120] ;  /* 0x00c02400ff1477ac */ /* 0x000e660008000c00 */
[----:B0-----:R-:W3:Y:S01]  /*5c60*/  LDL.128 R4, [R1+0x100] ;  /* 0x0001000001047983 */ /* 0x001ee20000100c00 */
[----:B------:R-:W0:Y:S03]  /*5c70*/  LDCU.128 UR24, c[0x3][0x130] ;  /* 0x00c02600ff1877ac */ /* 0x000e260008000c00 */
[----:B------:R-:W4:Y:S01]  /*5c80*/  LDL.128 R8, [R1+0x120] ;  /* 0x0001200001087983 */ /* 0x000f220000100c00 */
[----:B------:R-:W5:Y:S03]  /*5c90*/  LDCU.128 UR16, c[0x3][0x140] ;  /* 0x00c02800ff1077ac */ /* 0x000f660008000c00 */
[----:B------:R-:W4:Y:S04]  /*5ca0*/  LDL.128 R12, [R1+0x140] ;  /* 0x00014000010c7983 */ /* 0x000f280000100c00 */
[----:B------:R-:W4:Y:S04]  /*5cb0*/  LDL.128 R16, [R1+0xd0] ;  /* 0x0000d00001107983 */ /* 0x000f280000100c00 */
[----:B------:R-:W4:Y:S04]  /*5cc0*/  LDL.128 R20, [R1+0xf0] ;  /* 0x0000f00001147983 */ /* 0x000f280000100c00 */
[----:B------:R-:W4:Y:S04]  /*5cd0*/  LDL.128 R24, [R1+0x110] ;  /* 0x0001100001187983 */ /* 0x000f280000100c00 */
[----:B------:R-:W4:Y:S01]  /*5ce0*/  LDL.128 R28, [R1+0x130] ;  /* 0x00013000011c7983 */ /* 0x000f220000100c00 */
[----:B-1----:R-:W-:Y:S01]  /*5cf0*/  ULEA UR36, UR20, UR54, 0x3 ;  /* 0x0000003614247291 */ /* 0x002fe2000f8e18ff */
[----:B------:R-:W-:Y:S01]  /*5d00*/  IMAD.MOV.U32 R36, RZ, RZ, RZ ;  /* 0x000000ffff247224 */ /* 0x000fe200078e00ff */
[----:B------:R-:W-:Y:S01]  /*5d10*/  ULEA UR37, UR21, UR54, 0x3 ;  /* 0x0000003615257291 */ /* 0x000fe2000f8e18ff */
[----:B------:R1:W-:Y:S01]  /*5d20*/  STL.128 [R1], RZ ;  /* 0x000000ff01007387 */ /* 0x0003e20000100c00 */
[----:B------:R-:W-:Y:S01]  /*5d30*/  ULEA UR38, UR22, UR54, 0x3 ;  /* 0x0000003616267291 */ /* 0x000fe2000f8e18ff */
[----:B------:R-:W-:Y:S01]  /*5d40*/  IMAD.MOV.U32 R37, RZ, RZ, -0x80000000 ;  /* 0x80000000ff257424 */ /* 0x000fe200078e00ff */
[----:B------:R-:W-:Y:S01]  /*5d50*/  ULEA UR39, UR23, UR54, 0x3 ;  /* 0x0000003617277291 */ /* 0x000fe2000f8e18ff */
[----:B------:R1:W-:Y:S01]  /*5d60*/  STL.128 [R1+0x10], RZ ;  /* 0x000010ff01007387 */ /* 0x0003e20000100c00 */
[----:B0-----:R-:W-:Y:S01]  /*5d70*/  ULEA UR52, UR24, UR54, 0x3 ;  /* 0x0000003618347291 */ /* 0x001fe2000f8e18ff */
[----:B------:R-:W-:Y:S01]  /*5d80*/  IMAD.MOV.U32 R62, RZ, RZ, 0x1 ;  /* 0x00000001ff3e7424 */ /* 0x000fe200078e00ff */
[----:B------:R-:W-:Y:S01]  /*5d90*/  ULEA UR53, UR25, UR54, 0x3 ;  /* 0x0000003619357291 */ /* 0x000fe2000f8e18ff */
[----:B------:R1:W-:Y:S01]  /*5da0*/  STL.128 [R1+0x20], RZ ;  /* 0x000020ff01007387 */ /* 0x0003e20000100c00 */
[----:B------:R-:W-:Y:S01]  /*5db0*/  ULEA UR55, UR26, UR54, 0x3 ;  /* 0x000000361a377291 */ /* 0x000fe2000f8e18ff */
[----:B------:R-:W-:Y:S01]  /*5dc0*/  CS2R R64, SRZ ;  /* 0x0000000000407805 */ /* 0x000fe2000001ff00 */
[----:B------:R-:W-:Y:S01]  /*5dd0*/  ULEA UR56, UR27, UR54, 0x3 ;  /* 0x000000361b387291 */ /* 0x000fe2000f8e18ff */
[----:B------:R1:W-:Y:S01]  /*5de0*/  STL.128 [R1+0x30], RZ ;  /* 0x000030ff01007387 */ /* 0x0003e20000100c00 */
[----:B-----5:R-:W-:Y:S01]  /*5df0*/  ULEA UR57, UR16, UR54, 0x3 ;  /* 0x0000003610397291 */ /* 0x020fe2000f8e18ff */
[----:B------:R-:W-:Y:S01]  /*5e00*/  IMAD.MOV.U32 R69, RZ, RZ, RZ ;  /* 0x000000ffff457224 */ /* 0x000fe200078e00ff */
[----:B------:R-:W-:Y:S01]  /*5e10*/  ULEA UR58, UR17, UR54, 0x3 ;  /* 0x00000036113a7291 */ /* 0x000fe2000f8e18ff */
[----:B------:R1:W-:Y:S01]  /*5e20*/  STL.64 [R1+0x40], RZ ;  /* 0x000040ff01007387 */ /* 0x0003e20000100a00 */
[----:B------:R-:W-:Y:S01]  /*5e30*/  ULEA UR59, UR18, UR54, 0x3 ;  /* 0x00000036123b7291 */ /* 0x000fe2000f8e18ff */
[----:B------:R-:W-:Y:S01]  /*5e40*/  IMAD.MOV.U32 R66, RZ, RZ, RZ ;  /* 0x000000ffff427224 */ /* 0x000fe200078e00ff */
[----:B------:R-:W-:Y:S01]  /*5e50*/  ULEA UR62, UR19, UR54, 0x3 ;  /* 0x00000036133e7291 */ /* 0x000fe2000f8e18ff */
[----:B------:R1:W-:Y:S01]  /*5e60*/  STL.128 [R1+0x50], RZ ;  /* 0x000050ff01007387 */ /* 0x0003e20000100c00 */
[----:B------:R-:W0:Y:S01]  /*5e70*/  LDCU.128 UR24, c[0x3][0x150] ;  /* 0x00c02a00ff1877ac */ /* 0x000e220008000c00 */
[----:B------:R-:W-:-:S02]  /*5e80*/  CS2R R38, SRZ ;  /* 0x0000000000267805 */ /* 0x000fc4000001ff00 */
[----:B------:R1:W-:Y:S01]  /*5e90*/  STL.64 [R1+0x60], RZ ;  /* 0x000060ff01007387 */ /* 0x0003e20000100a00 */
[----:B------:R-:W5:Y:S03]  /*5ea0*/  LDCU.128 UR20, c[0x3][0x160] ;  /* 0x00c02c00ff1477ac */ /* 0x000f660008000c00 */
[----:B------:R1:W-:Y:S01]  /*5eb0*/  STL.64 [R1+0x78], RZ ;  /* 0x000078ff01007387 */ /* 0x0003e20000100a00 */
[----:B------:R-:W1:Y:S03]  /*5ec0*/  LDCU.128 UR16, c[0x3][0x170] ;  /* 0x00c02e00ff1077ac */ /* 0x000e660008000c00 */
[----:B------:R1:W-:Y:S01]  /*5ed0*/  STL.64 [R1+0x80], RZ ;  /* 0x000080ff01007387 */ /* 0x0003e20000100a00 */
[----:B------:R-:W1:Y:S03]  /*5ee0*/  LDCU.128 UR28, c[0x3][0xf0] ;  /* 0x00c01e00ff1c77ac */ /* 0x000e660008000c00 */
[----:B------:R1:W-:Y:S01]  /*5ef0*/  STL.64 [R1+0xa0], RZ ;  /* 0x0000a0ff01007387 */ /* 0x0003e20000100a00 */
[----:B------:R-:W-:Y:S01]  /*5f00*/  UMOV UR75, URZ ;  /* 0x000000ff004b7c82 */ /* 0x000fe20008000000 */
[----:B------:R-:W-:Y:S01]  /*5f10*/  UMOV UR74, URZ ;  /* 0x000000ff004a7c82 */ /* 0x000fe20008000000 */
[----:B0-----:R-:W-:-:S02]  /*5f20*/  ULEA UR63, UR24, UR54, 0x3 ;  /* 0x00000036183f7291 */ /* 0x001fc4000f8e18ff */
[----:B------:R-:W-:Y:S02]  /*5f30*/  ULEA UR64, UR25, UR54, 0x3 ;  /* 0x0000003619407291 */ /* 0x000fe4000f8e18ff */
[----:B------:R-:W-:Y:S02]  /*5f40*/  ULEA UR65, UR26, UR54, 0x3 ;  /* 0x000000361a417291 */ /* 0x000fe4000f8e18ff */
[----:B------:R-:W-:Y:S02]  /*5f50*/  ULEA UR66, UR27, UR54, 0x3 ;  /* 0x000000361b427291 */ /* 0x000fe4000f8e18ff */
[----:B-----5:R-:W-:Y:S02]  /*5f60*/  ULEA UR67, UR20, UR54, 0x3 ;  /* 0x0000003614437291 */ /* 0x020fe4000f8e18ff */
[----:B------:R-:W-:Y:S02]  /*5f70*/  ULEA UR68, UR21, UR54, 0x3 ;  /* 0x0000003615447291 */ /* 0x000fe4000f8e18ff */
[----:B------:R-:W-:-:S02]  /*5f80*/  ULEA UR69, UR22, UR54, 0x3 ;  /* 0x0000003616457291 */ /* 0x000fc4000f8e18ff */
[----:B------:R-:W-:Y:S02]  /*5f90*/  ULEA UR70, UR23, UR54, 0x3 ;  /* 0x0000003617467291 */ /* 0x000fe4000f8e18ff */
[----:B-1----:R-:W-:Y:S02]  /*5fa0*/  ULEA UR71, UR16, UR54, 0x3 ;  /* 0x0000003610477291 */ /* 0x002fe4000f8e18ff */
[----:B------:R-:W-:Y:S02]  /*5fb0*/  ULEA UR72, UR17, UR54, 0x3 ;  /* 0x0000003611487291 */ /* 0x000fe4000f8e18ff */
[----:B------:R-:W-:Y:S02]  /*5fc0*/  ULEA UR73, UR18, UR54, 0x3 ;  /* 0x0000003612497291 */ /* 0x000fe4000f8e18ff */
[----:B------:R-:W-:Y:S01]  /*5fd0*/  ULEA UR54, UR19, UR54, 0x3 ;  /* 0x0000003613367291 */ /* 0x000fe2000f8e18ff */
[----:B------:R-:W0:Y:S01]  /*5fe0*/  LDCU.128 UR16, c[0x3][0xc0] ;  /* 0x00c01800ff1077ac */ /* 0x000e220008000c00 */
[----:B------:R-:W1:Y:S01]  /*5ff0*/  LDCU.128 UR20, c[0x3][0xd0] ;  /* 0x00c01a00ff1477ac */ /* 0x000e620008000c00 */
[----:B------:R-:W0:Y:S01]  /*6000*/  LDCU.128 UR24, c[0x3][0xe0] ;  /* 0x00c01c00ff1877ac */ /* 0x000e220008000c00 */
[----:B--2---:R-:W-:-:S02]  /*6010*/  LOP3.LUT R32, R32, 0x811c9dc5, RZ, 0x3c, !PT ;  /* 0x811c9dc520207812 */ /* 0x004fc400078e3cff */
[----:B---3--:R-:W-:-:S03]  /*6020*/  LOP3.LUT R4, R4, 0x811c9dc5, RZ, 0x3c, !PT ;  /* 0x811c9dc504047812 */ /* 0x008fc600078e3cff */
[----:B------:R-:W-:Y:S01]  /*6030*/  IMAD R32, R32, 0x1000193, RZ ;  /* 0x0100019320207824 */ /* 0x000fe200078e02ff */
[----:B----4-:R-:W-:Y:S01]  /*6040*/  LOP3.LUT R8, R8, 0x811c9dc5, RZ, 0x3c, !PT ;  /* 0x811c9dc508087812 */ /* 0x010fe200078e3cff */
[----:B------:R-:W-:-:S03]  /*6050*/  IMAD R4, R4, 0x1000193, RZ ;  /* 0x0100019304047824 */ /* 0x000fc600078e02ff */
[----:B------:R-:W-:Y:S02]  /*6060*/  LOP3.LUT R32, R33, R32, RZ, 0x3c, !PT ;  /* 0x0000002021207212 */ /* 0x000fe400078e3cff */
[----:B------:R-:W-:Y:S01]  /*6070*/  LOP3.LUT R12, R12, 0x811c9dc5, RZ, 0x3c, !PT ;  /* 0x811c9dc50c0c7812 */ /* 0x000fe200078e3cff */
[----:B------:R-:W-:Y:S01]  /*6080*/  IMAD R8, R8, 0x1000193, RZ ;  /* 0x0100019308087824 */ /* 0x000fe200078e02ff */
[----:B------:R-:W-:Y:S01]  /*6090*/  LOP3.LUT R4, R5, R4, RZ, 0x3c, !PT ;  /* 0x0000000405047212 */ /* 0x000fe200078e3cff */
[----:B------:R-:W-:Y:S02]  /*60a0*/  IMAD R33, R32, 0x1000193, RZ ;  /* 0x0100019320217824 */ /* 0x000fe400078e02ff */
[----:B------:R-:W-:Y:S01]  /*60b0*/  IMAD R12, R12, 0x1000193, RZ ;  /* 0x010001930c0c7824 */ /* 0x000fe200078e02ff */
[----:B------:R-:W-:Y:S01]  /*60c0*/  LOP3.LUT R8, R9, R8, RZ, 0x3c, !PT ;  /* 0x0000000809087212 */ /* 0x000fe200078e3cff */
[----:B------:R-:W-:Y:S01]  /*60d0*/  IMAD R5, R4, 0x1000193, RZ ;  /* 0x0100019304057824 */ /* 0x000fe200078e02ff */
[----:B------:R-:W-:-:S02]  /*60e0*/  LOP3.LUT R33, R34, R33, RZ, 0x3c, !PT ;  /* 0x0000002122217212 */ /* 0x000fc400078e3cff */
[----:B------:R-:W-:Y:S01]  /*60f0*/  LOP3.LUT R12, R13, R12, RZ, 0x3c, !PT ;  /* 0x0000000c0d0c7212 */ /* 0x000fe200078e3cff */
[----:B------:R-:W-:Y:S01]  /*6100*/  IMAD R9, R8, 0x1000193, RZ ;  /* 0x0100019308097824 */ /* 0x000fe200078e02ff */
[----:B------:R-:W-:Y:S01]  /*6110*/  LOP3.LUT R5, R6, R5, RZ, 0x3c, !PT ;  /* 0x0000000506057212 */ /* 0x000fe200078e3cff */
[----:B------:R-:W-:Y:S01]  /*6120*/  IMAD R4, R33, 0x1000193, RZ ;  /* 0x0100019321047824 */ /* 0x000fe200078e02ff */
[----:B------:R-:W-:Y:S02]  /*6130*/  LOP3.LUT R20, R20, 0x811c9dc5, RZ, 0x3c, !PT ;  /* 0x811c9dc514147812 */ /* 0x000fe400078e3cff */
[----:B------:R-:W-:Y:S02]  /*6140*/  CS2R R32, SRZ ;  /* 0x0000000000207805 */ /* 0x000fe4000001ff00 */
[----:B------:R-:W-:Y:S01]  /*6150*/  LOP3.LUT R9, R10, R9, RZ, 0x3c, !PT ;  /* 0x000000090a097212 */ /* 0x000fe200078e3cff */
[----:B------:R-:W-:Y:S01]  /*6160*/  IMAD R6, R5, 0x1000193, RZ ;  /* 0x0100019305067824 */ /* 0x000fe200078e02ff */
[----:B------:R-:W-:Y:S01]  /*6170*/  LOP3.LUT R4, R35, R4, RZ, 0x3c, !PT ;  /* 0x0000000423047212 */ /* 0x000fe200078e3cff */
[----:B------:R-:W-:Y:S01]  /*6180*/  IMAD R20, R20, 0x1000193, RZ ;  /* 0x0100019314147824 */ /* 0x000fe200078e02ff */
[----:B------:R-:W-:Y:S01]  /*6190*/  LOP3.LUT R24, R24, 0x811c9dc5, RZ, 0x3c, !PT ;  /* 0x811c9dc518187812 */ /* 0x000fe200078e3cff */
        /* <DEDUP_REMOVED lines=11> */
[----:B------:R-:W-:Y:S01]  /*6250*/  LOP3.LUT R5, R5, 0xff00, R4, 0xf8, !PT ;  /* 0x0000ff0005057812 */ /* 0x000fe200078ef804 */
[----:B------:R-:W-:Y:S01]  /*6260*/  IMAD.MOV.U32 R35, RZ, RZ, RZ ;  /* 0x000000ffff237224 */ /* 0x000fe200078e00ff */
[----:B------:R-:W-:-:S02]  /*6270*/  LOP3.LUT R9, R6, 0xff, RZ, 0xc0, !PT ;  /* 0x000000ff06097812 */ /* 0x000fc400078ec0ff */
[--C-:B------:R-:W-:Y:S02]  /*6280*/  LOP3.LUT R5, R5, 0xff0000, R4.reuse, 0xf8, !PT ;  /* 0x00ff000005057812 */ /* 0x100fe400078ef804 */
[----:B------:R-:W-:Y:S02]  /*6290*/  SHF.R.U32.HI R4, RZ, 0x18, R4 ;  /* 0x00000018ff047819 */ /* 0x000fe40000011604 */
[--C-:B------:R-:W-:Y:S02]  /*62a0*/  LOP3.LUT R9, R9, 0xff00, R6.reuse, 0xf8, !PT ;  /* 0x0000ff0009097812 */ /* 0x100fe400078ef806 */
[----:B------:R-:W-:Y:S01]  /*62b0*/  LOP3.LUT R7, R8, 0xff, RZ, 0xc0, !PT ;  /* 0x000000ff08077812 */ /* 0x000fe200078ec0ff */
[----:B------:R-:W-:Y:S01]  /*62c0*/  IMAD.SHL.U32 R4, R4, 0x1000000, RZ ;  /* 0x0100000004047824 */ /* 0x000fe200078e00ff */
[--C-:B------:R-:W-:Y:S02]  /*62d0*/  LOP3.LUT R9, R9, 0xff0000, R6.reuse, 0xf8, !PT ;  /* 0x00ff000009097812 */ /* 0x100fe400078ef806 */
[----:B------:R-:W-:-:S02]  /*62e0*/  SHF.R.U32.HI R6, RZ, 0x18, R6 ;  /* 0x00000018ff067819 */ /* 0x000fc40000011606 */
[----:B------:R-:W-:Y:S01]  /*62f0*/  LOP3.LUT R42, R5, R4, RZ, 0xfc, !PT ;  /* 0x00000004052a7212 */ /* 0x000fe200078efcff */
[----:B------:R-:W-:Y:S01]  /*6300*/  IMAD R5, R12, 0x1000193, RZ ;  /* 0x010001930c057824 */ /* 0x000fe200078e02ff */
[--C-:B------:R-:W-:Y:S01]  /*6310*/  LOP3.LUT R7, R7, 0xff00, R8.reuse, 0xf8, !PT ;  /* 0x0000ff0007077812 */ /* 0x100fe200078ef808 */
[----:B------:R-:W-:Y:S01]  /*6320*/  IMAD.SHL.U32 R6, R6, 0x1000000, RZ ;  /* 0x0100000006067824 */ /* 0x000fe200078e00ff */
[--C-:B------:R-:W-:Y:S02]  /*6330*/  SHF.R.U32.HI R4, RZ, 0x18, R8.reuse ;  /* 0x00000018ff047819 */ /* 0x100fe40000011608 */
[----:B------:R-:W-:Y:S02]  /*6340*/  LOP3.LUT R5, R14, R5, RZ, 0x3c, !PT ;  /* 0x000000050e057212 */ /* 0x000fe400078e3cff */
[----:B------:R-:W-:Y:S02]  /*6350*/  LOP3.LUT R60, R9, R6, RZ, 0xfc, !PT ;  /* 0x00000006093c7212 */ /* 0x000fe400078efcff */
[----:B------:R-:W-:Y:S01]  /*6360*/  LOP3.LUT R8, R7, 0xff0000, R8, 0xf8, !PT ;  /* 0x00ff000007087812 */ /* 0x000fe200078ef808 */
[----:B------:R-:W-:Y:S01]  /*6370*/  IMAD R6, R5, 0x1000193, RZ ;  /* 0x0100019305067824 */ /* 0x000fe200078e02ff */
[----:B------:R-:W-:Y:S01]  /*6380*/  LOP3.LUT R24, R25, R24, RZ, 0x3c, !PT ;  /* 0x0000001819187212 */ /* 0x000fe200078e3cff */
[----:B------:R-:W-:Y:S01]  /*6390*/  IMAD.SHL.U32 R7, R4, 0x1000000, RZ ;  /* 0x0100000004077824 */ /* 0x000fe200078e00ff */
[----:B------:R-:W-:-:S02]  /*63a0*/  LOP3.LUT R4, R16, 0x811c9dc5, RZ, 0x3c, !PT ;  /* 0x811c9dc510047812 */ /* 0x000fc400078e3cff */
[----:B------:R-:W-:Y:S01]  /*63b0*/  LOP3.LUT R6, R15, R6, RZ, 0x3c, !PT ;  /* 0x000000060f067212 */ /* 0x000fe200078e3cff */
[----:B------:R-:W-:Y:S01]  /*63c0*/  IMAD R9, R24, 0x1000193, RZ ;  /* 0x0100019318097824 */ /* 0x000fe200078e02ff */
        /* <DEDUP_REMOVED lines=14> */
[----:B------:R-:W-:-:S02]  /*64b0*/  LOP3.LUT R11, R30, R11, RZ, 0x3c, !PT ;  /* 0x0000000b1e0b7212 */ /* 0x000fc400078e3cff */
[----:B------:R-:W-:Y:S02]  /*64c0*/  CS2R R20, SRZ ;  /* 0x0000000000147805 */ /* 0x000fe4000001ff00 */
[--C-:B------:R-:W-:Y:S02]  /*64d0*/  LOP3.LUT R13, R13, 0xff0000, R6.reuse, 0xf8, !PT ;  /* 0x00ff00000d0d7812 */ /* 0x100fe400078ef806 */
[----:B------:R-:W-:Y:S02]  /*64e0*/  CS2R R24, SRZ ;  /* 0x0000000000187805 */ /* 0x000fe4000001ff00 */
[----:B------:R-:W-:Y:S01]  /*64f0*/  SHF.R.U32.HI R6, RZ, 0x18, R6 ;  /* 0x00000018ff067819 */ /* 0x000fe20000011606 */
[----:B------:R-:W-:Y:S01]  /*6500*/  IMAD R10, R11, 0x1000193, RZ ;  /* 0x010001930b0a7824 */ /* 0x000fe200078e02ff */
[----:B------:R-:W-:Y:S02]  /*6510*/  LOP3.LUT R5, R18, R5, RZ, 0x3c, !PT ;  /* 0x0000000512057212 */ /* 0x000fe400078e3cff */
[----:B------:R-:W-:Y:S01]  /*6520*/  LOP3.LUT R8, R27, R8, RZ, 0x3c, !PT ;  /* 0x000000081b087212 */ /* 0x000fe200078e3cff */
[----:B------:R-:W-:Y:S01]  /*6530*/  IMAD.SHL.U32 R18, R6, 0x1000000, RZ ;  /* 0x0100000006127824 */ /* 0x000fe200078e00ff */
[----:B------:R-:W-:Y:S01]  /*6540*/  LOP3.LUT R10, R31, R10, RZ, 0x3c, !PT ;  /* 0x0000000a1f0a7212 */ /* 0x000fe200078e3cff */
[----:B------:R-:W-:Y:S01]  /*6550*/  IMAD R4, R5, 0x1000193, RZ ;  /* 0x0100019305047824 */ /* 0x000fe200078e02ff */
[----:B------:R-:W-:Y:S01]  /*6560*/  CS2R R26, SRZ ;  /* 0x00000000001a7805 */ /* 0x000fe2000001ff00 */
[----:B------:R-:W-:Y:S01]  /*6570*/  IMAD R6, R7, 0x1000193, RZ ;  /* 0x0100019307067824 */ /* 0x000fe200078e02ff */
[----:B------:R-:W-:Y:S01]  /*6580*/  LOP3.LUT R18, R13, R18, RZ, 0xfc, !PT ;  /* 0x000000120d127212 */ /* 0x000fe200078efcff */
[----:B------:R-:W-:Y:S01]  /*6590*/  IMAD R67, R8, 0x1000193, RZ ;  /* 0x0100019308437824 */ /* 0x000fe200078e02ff */
[----:B------:R-:W-:Y:S01]  /*65a0*/  LOP3.LUT R4, R19, R4, RZ, 0x3c, !PT ;  /* 0x0000000413047212 */ /* 0x000fe200078e3cff */
[----:B------:R-:W-:Y:S01]  /*65b0*/  IMAD.MOV.U32 R19, RZ, RZ, RZ ;  /* 0x000000ffff137224 */ /* 0x000fe200078e00ff */
[----:B------:R-:W-:-:S02]  /*65c0*/  LOP3.LUT R6, R23, R6, RZ, 0x3c, !PT ;  /* 0x0000000617067212 */ /* 0x000fc400078e3cff */
[----:B------:R-:W-:Y:S01]  /*65d0*/  CS2R R22, SRZ ;  /* 0x0000000000167805 */ /* 0x000fe2000001ff00 */
[----:B------:R-:W-:Y:S02]  /*65e0*/  IMAD R17, R10, 0x1000193, RZ ;  /* 0x010001930a117824 */ /* 0x000fe400078e02ff */
[----:B------:R-:W-:Y:S02]  /*65f0*/  IMAD R63, R4, 0x1000193, RZ ;  /* 0x01000193043f7824 */ /* 0x000fe400078e02ff */
[----:B01----:R-:W-:-:S07]  /*6600*/  IMAD R43, R6, 0x1000193, RZ ;  /* 0x01000193062b7824 */ /* 0x003fce00078e02ff */
.L_x_34:
[----:B------:R-:W-:Y:S01]  /*6610*/  LOP3.LUT R9, R43, R44, R48, 0x96, !PT ;  /* 0x0000002c2b097212 */ /* 0x000fe200078e9630 */
[----:B------:R-:W0:Y:S01]  /*6620*/  LDCU.128 UR32, c[0x3][0x100] ;  /* 0x00c02000ff2077ac */ /* 0x000e220008000c00 */
[----:B------:R-:W-:Y:S02]  /*6630*/  LOP3.LUT R8, R60, R55, R49, 0x96, !PT ;  /* 0x000000373c087212 */ /* 0x000fe400078e9631 */
[----:B------:R-:W-:Y:S02]  /*6640*/  LOP3.LUT R68, R62, R61, R0, 0x96, !PT ;  /* 0x0000003d3e447212 */ /* 0x000fe400078e9600 */
[----:B--2---:R-:W-:Y:S02]  /*6650*/  LOP3.LUT R5, R65, R58, R3, 0x96, !PT ;  /* 0x0000003a41057212 */ /* 0x004fe400078e9603 */
[----:B------:R-:W-:Y:S02]  /*6660*/  LOP3.LUT R9, R25, R9, R36, 0x96, !PT ;  /* 0x0000000919097212 */ /* 0x000fe400078e9624 */
[----:B------:R-:W-:-:S02]  /*6670*/  LOP3.LUT R8, R26, R8, R37, 0x96, !PT ;  /* 0x000000081a087212 */ /* 0x000fc400078e9625 */
[----:B------:R-:W-:Y:S02]  /*6680*/  LOP3.LUT R68, R33, R68, R20, 0x96, !PT ;  /* 0x0000004421447212 */ /* 0x000fe400078e9614 */
[----:B------:R-:W-:Y:S02]  /*6690*/  LOP3.LUT R5, R28, R5, R21, 0x96, !PT ;  /* 0x000000051c057212 */ /* 0x000fe400078e9615 */
[----:B------:R-:W-:Y:S02]  /*66a0*/  SHF.L.W.U32.HI R11, R8, 0x1, R9 ;  /* 0x00000001080b7819 */ /* 0x000fe40000010e09 */
[----:B------:R-:W-:Y:S02]  /*66b0*/  SHF.L.W.U32.HI R12, R9, 0x1, R8 ;  /* 0x00000001090c7819 */ /* 0x000fe40000010e08 */
[----:B------:R-:W-:Y:S02]  /*66c0*/  SHF.L.W.U32.HI R71, R68, 0x1, R5 ;  /* 0x0000000144477819 */ /* 0x000fe40000010e05 */
[----:B------:R-:W-:-:S02]  /*66d0*/  LOP3.LUT R11, R11, R68, RZ, 0x3c, !PT ;  /* 0x000000440b0b7212 */ /* 0x000fc400078e3cff */
[----:B------:R-:W-:Y:S02]  /*66e0*/  SHF.L.W.U32.HI R68, R5, 0x1, R68 ;  /* 0x0000000105447819 */ /* 0x000fe40000010e44 */
[----:B------:R-:W-:Y:S02]  /*66f0*/  LOP3.LUT R12, R12, R5, RZ, 0x3c, !PT ;  /* 0x000000050c0c7212 */ /* 0x000fe400078e3cff */
[----:B------:R-:W-:Y:S02]  /*6700*/  LOP3.LUT R7, R67, R57, R50, 0x96, !PT ;  /* 0x0000003943077212 */ /* 0x000fe400078e9632 */
[----:B------:R-:W-:Y:S02]  /*6710*/  LOP3.LUT R6, R16, R54, R51, 0x96, !PT ;  /* 0x0000003610067212 */ /* 0x000fe400078e9633 */
        /* <DEDUP_REMOVED lines=11> */
[----:B------:R-:W-:Y:S02]  /*67d0*/  SHF.L.W.U32.HI R41, R4, 0x1, R5 ;  /* 0x0000000104297819 */ /* 0x000fe40000010e05 */
[----:B------:R-:W-:Y:S02]  /*67e0*/  SHF.L.W.U32.HI R40, R5, 0x1, R4 ;  /* 0x0000000105287819 */ /* 0x000fe40000010e04 */
[----:B------:R-:W-:-:S02]  /*67f0*/  SHF.L.W.U32.HI R30, R7, 0x1, R6 ;  /* 0x00000001071e7819 */ /* 0x000fc40000010e06 */
[----:B------:R-:W-:Y:S02]  /*6800*/  SHF.L.W.U32.HI R29, R13, 0x1, R10 ;  /* 0x000000010d1d7819 */ /* 0x000fe40000010e0a */
[----:B------:R-:W-:Y:S02]  /*6810*/  SHF.L.W.U32.HI R34, R10, 0x1, R13 ;  /* 0x000000010a227819 */ /* 0x000fe40000010e0d */
[----:B------:R-:W-:Y:S02]  /*6820*/  LOP3.LUT R15, R15, R10, RZ, 0x3c, !PT ;  /* 0x0000000a0f0f7212 */ /* 0x000fe400078e3cff */
[----:B------:R-:W-:Y:S02]  /*6830*/  LOP3.LUT R41, R41, R8, RZ, 0x3c, !PT ;  /* 0x0000000829297212 */ /* 0x000fe400078e3cff */
[----:B------:R-:W-:Y:S02]  /*6840*/  LOP3.LUT R40, R40, R9, RZ, 0x3c, !PT ;  /* 0x0000000928287212 */ /* 0x000fe400078e3cff */
[----:B------:R-:W-:-:S02]  /*6850*/  LOP3.LUT R30, R30, R13, RZ, 0x3c, !PT ;  /* 0x0000000d1e1e7212 */ /* 0x000fc400078e3cff */
[----:B------:R-:W-:Y:S02]  /*6860*/  LOP3.LUT R68, R68, R7, RZ, 0x3c, !PT ;  /* 0x0000000744447212 */ /* 0x000fe400078e3cff */
[----:B------:R-:W-:Y:S02]  /*6870*/  LOP3.LUT R71, R71, R6, RZ, 0x3c, !PT ;  /* 0x0000000647477212 */ /* 0x000fe400078e3cff */
[----:B------:R-:W-:Y:S02]  /*6880*/  LOP3.LUT R29, R29, R4, RZ, 0x3c, !PT ;  /* 0x000000041d1d7212 */ /* 0x000fe400078e3cff */
[----:B------:R-:W-:Y:S02]  /*6890*/  LOP3.LUT R34, R34, R5, RZ, 0x3c, !PT ;  /* 0x0000000522227212 */ /* 0x000fe400078e3cff */
[C---:B------:R-:W-:Y:S02]  /*68a0*/  LOP3.LUT R46, R11.reuse, R46, RZ, 0x3c, !PT ;  /* 0x0000002e0b2e7212 */ /* 0x040fe400078e3cff */
[----:B------:R-:W-:-:S02]  /*68b0*/  LOP3.LUT R4, R11, R2, RZ, 0x3c, !PT ;  /* 0x000000020b047212 */ /* 0x000fc400078e3cff */
[C---:B------:R-:W-:Y:S02]  /*68c0*/  LOP3.LUT R6, R11.reuse, R63, RZ, 0x3c, !PT ;  /* 0x0000003f0b067212 */ /* 0x040fe400078e3cff */
[C---:B------:R-:W-:Y:S02]  /*68d0*/  LOP3.LUT R8, R11.reuse, R64, RZ, 0x3c, !PT ;  /* 0x000000400b087212 */ /* 0x040fe400078e3cff */
[----:B------:R-:W-:Y:S02]  /*68e0*/  LOP3.LUT R10, R11, R27, RZ, 0x3c, !PT ;  /* 0x0000001b0b0a7212 */ /* 0x000fe400078e3cff */
[C---:B------:R-:W-:Y:S02]  /*68f0*/  LOP3.LUT R47, R12.reuse, R47, RZ, 0x3c, !PT ;  /* 0x0000002f0c2f7212 */ /* 0x040fe400078e3cff */
[C---:B------:R-:W-:Y:S02]  /*6900*/  LOP3.LUT R5, R12.reuse, R45, RZ, 0x3c, !PT ;  /* 0x0000002d0c057212 */ /* 0x040fe400078e3cff */
[C---:B------:R-:W-:Y:S01]  /*6910*/  LOP3.LUT R7, R12.reuse, R42, RZ, 0x3c, !PT ;  /* 0x0000002a0c077212 */ /* 0x040fe200078e3cff */
[----:B------:R-:W-:Y:S01]  /*6920*/  STL.64 [R1], R46 ;  /* 0x0000002e01007387 */ /* 0x000fe20000100a00 */
[----:B------:R-:W-:-:S02]  /*6930*/  LOP3.LUT R9, R12, R19, RZ, 0x3c, !PT ;  /* 0x000000130c097212 */ /* 0x000fc400078e3cff */
[----:B------:R-:W-:Y:S01]  /*6940*/  LOP3.LUT R11, R12, R38, RZ, 0x3c, !PT ;  /* 0x000000260c0b7212 */ /* 0x000fe200078e3cff */
[----:B------:R1:W-:Y:S01]  /*6950*/  STL.64 [R1+0x28], R4 ;  /* 0x0000280401007387 */ /* 0x0003e20000100a00 */
[C---:B------:R-:W-:Y:S02]  /*6960*/  LOP3.LUT R48, R15.reuse, R48, RZ, 0x3c, !PT ;  /* 0x000000300f307212 */ /* 0x040fe400078e3cff */
[C---:B------:R-:W-:Y:S01]  /*6970*/  LOP3.LUT R44, R15.reuse, R44, RZ, 0x3c, !PT ;  /* 0x0000002c0f2c7212 */ /* 0x040fe200078e3cff */
[----:B------:R2:W-:Y:S01]  /*6980*/  STL.64 [R1+0x50], R6 ;  /* 0x0000500601007387 */ /* 0x0005e20000100a00 */
[C---:B------:R-:W-:Y:S02]  /*6990*/  LOP3.LUT R12, R15.reuse, R43, RZ, 0x3c, !PT ;  /* 0x0000002b0f0c7212 */ /* 0x040fe400078e3cff */
[C---:B------:R-:W-:Y:S01]  /*69a0*/  LOP3.LUT R36, R15.reuse, R36, RZ, 0x3c, !PT ;  /* 0x000000240f247212 */ /* 0x040fe200078e3cff */
[----:B------:R3:W-:Y:S01]  /*69b0*/  STL.64 [R1+0x78], R8 ;  /* 0x0000780801007387 */ /* 0x0007e20000100a00 */
[----:B------:R-:W-:-:S02]  /*69c0*/  LOP3.LUT R14, R15, R25, RZ, 0x3c, !PT ;  /* 0x000000190f0e7212 */ /* 0x000fc400078e3cff */
[----:B------:R-:W-:Y:S01]  /*69d0*/  LOP3.LUT R38, R40, R22, RZ, 0x3c, !PT ;  /* 0x0000001628267212 */ /* 0x000fe200078e3cff */
[----:B------:R4:W-:Y:S01]  /*69e0*/  STL.64 [R1+0xa0], R10 ;  /* 0x0000a00a01007387 */ /* 0x0009e20000100a00 */
[----:B------:R-:W-:Y:S02]  /*69f0*/  LOP3.LUT R31, R41, R16, RZ, 0x3c, !PT ;  /* 0x00000010291f7212 */ /* 0x000fe400078e3cff */
[C---:B------:R-:W-:Y:S02]  /*6a00*/  LOP3.LUT R45, R30.reuse, R55, RZ, 0x3c, !PT ;  /* 0x000000371e2d7212 */ /* 0x040fe400078e3cff */
[C---:B------:R-:W-:Y:S02]  /*6a10*/  LOP3.LUT R49, R30.reuse, R49, RZ, 0x3c, !PT ;  /* 0x000000311e317212 */ /* 0x040fe400078e3cff */
[C---:B------:R-:W-:Y:S01]  /*6a20*/  LOP3.LUT R13, R30.reuse, R60, RZ, 0x3c, !PT ;  /* 0x0000003c1e0d7212 */ /* 0x040fe200078e3cff */
[----:B------:R-:W-:Y:S01]  /*6a30*/  STL.64 [R1+0x30], R44 ;  /* 0x0000302c01007387 */ /* 0x000fe20000100a00 */
[----:B------:R-:W-:-:S02]  /*6a40*/  LOP3.LUT R37, R30, R37, RZ, 0x3c, !PT ;  /* 0x000000251e257212 */ /* 0x000fc400078e3cff */
[----:B------:R-:W-:Y:S01]  /*6a50*/  LOP3.LUT R15, R30, R26, RZ, 0x3c, !PT ;  /* 0x0000001a1e0f7212 */ /* 0x000fe200078e3cff */
[----:B------:R5:W-:Y:S01]  /*6a60*/  STL.64 [R1+0x58], R12 ;  /* 0x0000580c01007387 */ /* 0x000be20000100a00 */
[C---:B------:R-:W-:Y:S02]  /*6a70*/  LOP3.LUT R52, R68.reuse, R52, RZ, 0x3c, !PT ;  /* 0x0000003444347212 */ /* 0x040fe400078e3cff */
        /* <DEDUP_REMOVED lines=8> */
[----:B------:R-:W-:Y:S02]  /*6b00*/  LOP3.LUT R30, R40, R67, RZ, 0x3c, !PT ;  /* 0x00000043281e7212 */ /* 0x000fe400078e3cff */
[----:B------:R-:W-:Y:S02]  /*6b10*/  LOP3.LUT R68, R68, R32, RZ, 0x3c, !PT ;  /* 0x0000002044447212 */ /* 0x000fe400078e3cff */
[----:B------:R-:W-:Y:S01]  /*6b20*/  LOP3.LUT R40, R40, R69, RZ, 0x3c, !PT ;  /* 0x0000004528287212 */ /* 0x000fe200078e3cff */
[----:B------:R-:W-:Y:S01]  /*6b30*/  STL.64 [R1+0x60], R30 ;  /* 0x0000601e01007387 */ /* 0x000fe20000100a00 */
[C---:B------:R-:W-:Y:S02]  /*6b40*/  LOP3.LUT R51, R41.reuse, R51, RZ, 0x3c, !PT ;  /* 0x0000003329337212 */ /* 0x040fe400078e3cff */
[----:B------:R-:W-:-:S02]  /*6b50*/  LOP3.LUT R27, R41, R54, RZ, 0x3c, !PT ;  /* 0x00000036291b7212 */ /* 0x000fc400078e3cff */
[----:B------:R-:W-:Y:S01]  /*6b60*/  LOP3.LUT R39, R41, R39, RZ, 0x3c, !PT ;  /* 0x0000002729277212 */ /* 0x000fe200078e3cff */
[----:B------:R-:W-:Y:S01]  /*6b70*/  STL.64 [R1+0x10], R50 ;  /* 0x0000103201007387 */ /* 0x000fe20000100a00 */
[C---:B------:R-:W-:Y:S02]  /*6b80*/  LOP3.LUT R23, R71.reuse, R18, RZ, 0x3c, !PT ;  /* 0x0000001247177212 */ /* 0x040fe400078e3cff */
[----:B------:R-:W-:Y:S01]  /*6b90*/  LOP3.LUT R43, R71, R24, RZ, 0x3c, !PT ;  /* 0x00000018472b7212 */ /* 0x000fe200078e3cff */
[----:B------:R-:W-:Y:S01]  /*6ba0*/  STL.64 [R1+0x38], R26 ;  /* 0x0000381a01007387 */ /* 0x000fe20000100a00 */
[----:B------:R-:W-:Y:S02]  /*6bb0*/  LOP3.LUT R32, R29, R33, RZ, 0x3c, !PT ;  /* 0x000000211d207212 */ /* 0x000fe400078e3cff */
[----:B------:R-:W-:Y:S01]  /*6bc0*/  LOP3.LUT R41, R41, R66, RZ, 0x3c, !PT ;  /* 0x0000004229297212 */ /* 0x000fe200078e3cff */
[----:B------:R-:W-:Y:S01]  /*6bd0*/  STL.64 [R1+0x88], R38 ;  /* 0x0000882601007387 */ /* 0x000fe20000100a00 */
[----:B------:R-:W-:-:S02]  /*6be0*/  LOP3.LUT R53, R71, R53, RZ, 0x3c, !PT ;  /* 0x0000003547357212 */ /* 0x000fc400078e3cff */
[C---:B------:R-:W-:Y:S01]  /*6bf0*/  LOP3.LUT R17, R71.reuse, R56, RZ, 0x3c, !PT ;  /* 0x0000003847117212 */ /* 0x040fe200078e3cff */
[----:B------:R-:W-:Y:S01]  /*6c00*/  STL.64 [R1+0xb0], R40 ;  /* 0x0000b02801007387 */ /* 0x000fe20000100a00 */
[----:B------:R-:W-:Y:S02]  /*6c10*/  LOP3.LUT R69, R71, R35, RZ, 0x3c, !PT ;  /* 0x0000002347457212 */ /* 0x000fe400078e3cff */
[C---:B------:R-:W-:Y:S01]  /*6c20*/  LOP3.LUT R18, R29.reuse, R0, RZ, 0x3c, !PT ;  /* 0x000000001d127212 */ /* 0x040fe200078e3cff */
[----:B------:R-:W-:Y:S01]  /*6c30*/  STL.64 [R1+0x18], R52 ;  /* 0x0000183401007387 */ /* 0x000fe20000100a00 */
[C---:B------:R-:W-:Y:S02]  /*6c40*/  LOP3.LUT R24, R29.reuse, R61, RZ, 0x3c, !PT ;  /* 0x0000003d1d187212 */ /* 0x040fe400078e3cff */
[C---:B------:R-:W-:Y:S01]  /*6c50*/  LOP3.LUT R62, R29.reuse, R62, RZ, 0x3c, !PT ;  /* 0x0000003e1d3e7212 */ /* 0x040fe200078e3cff */
[----:B------:R-:W-:Y:S01]  /*6c60*/  STL.64 [R1+0x40], R16 ;  /* 0x0000401001007387 */ /* 0x000fe20000100a00 */
[----:B------:R-:W-:-:S02]  /*6c70*/  LOP3.LUT R20, R29, R20, RZ, 0x3c, !PT ;  /* 0x000000141d147212 */ /* 0x000fc400078e3cff */
[C---:B------:R-:W-:Y:S01]  /*6c80*/  LOP3.LUT R19, R34.reuse, R3, RZ, 0x3c, !PT ;  /* 0x0000000322137212 */ /* 0x040fe200078e3cff */
[----:B------:R-:W-:Y:S01]  /*6c90*/  STL.64 [R1+0x68], R22 ;  /* 0x0000681601007387 */ /* 0x000fe20000100a00 */
[C---:B------:R-:W-:Y:S02]  /*6ca0*/  LOP3.LUT R25, R34.reuse, R58, RZ, 0x3c, !PT ;  /* 0x0000003a22197212 */ /* 0x040fe400078e3cff */
[C---:B------:R-:W-:Y:S01]  /*6cb0*/  LOP3.LUT R63, R34.reuse, R65, RZ, 0x3c, !PT ;  /* 0x00000041223f7212 */ /* 0x040fe200078e3cff */
[----:B------:R-:W-:Y:S01]  /*6cc0*/  STL.64 [R1+0x90], R42 ;  /* 0x0000902a01007387 */ /* 0x000fe20000100a00 */
[C---:B------:R-:W-:Y:S02]  /*6cd0*/  LOP3.LUT R21, R34.reuse, R21, RZ, 0x3c, !PT ;  /* 0x0000001522157212 */ /* 0x040fe400078e3cff */
[----:B------:R-:W-:Y:S01]  /*6ce0*/  LOP3.LUT R33, R34, R28, RZ, 0x3c, !PT ;  /* 0x0000001c22217212 */ /* 0x000fe200078e3cff */
[----:B------:R-:W-:Y:S04]  /*6cf0*/  STL.64 [R1+0xb8], R68 ;  /* 0x0000b84401007387 */ /* 0x000fe80000100a00 */
[----:B------:R-:W-:Y:S04]  /*6d00*/  STL.64 [R1+0x20], R18 ;  /* 0x0000201201007387 */ /* 0x000fe80000100a00 */
[----:B------:R-:W-:Y:S04]  /*6d10*/  STL.64 [R1+0x48], R24 ;  /* 0x0000481801007387 */ /* 0x000fe80000100a00 */
[----:B------:R-:W-:Y:S04]  /*6d20*/  STL.64 [R1+0x70], R62 ;  /* 0x0000703e01007387 */ /* 0x000fe80000100a00 */
[----:B------:R-:W-:Y:S04]  /*6d30*/  STL.64 [R1+0x98], R20 ;  /* 0x0000981401007387 */ /* 0x000fe80000100a00 */
[----:B------:R-:W-:Y:S04]  /*6d40*/  STL.64 [R1+0xc0], R32 ;  /* 0x0000c02001007387 */ /* 0x000fe80000100a00 */
[----:B------:R-:W3:Y:S01]  /*6d50*/  LDL.64 R2, [UR36] ;  /* 0x00000024ff027983 */ /* 0x000ee20008100a00 */
[----:B-1----:R-:W-:-:S02]  /*6d60*/  SHF.L.U32 R5, R48, UR16, RZ ;  /* 0x0000001030057c19 */ /* 0x002fc400080006ff */
[C-C-:B------:R-:W-:Y:S02]  /*6d70*/  SHF.R.U64 R0, R48.reuse, UR51, R49.reuse ;  /* 0x0000003330007c19 */ /* 0x140fe40008001231 */
[--C-:B--2---:R-:W-:Y:S02]  /*6d80*/  SHF.L.U64.HI R7, R48, UR16, R49.reuse ;  /* 0x0000001030077c19 */ /* 0x104fe40008010231 */
[----:B------:R-:W-:Y:S02]  /*6d90*/  LOP3.LUT R6, R0, R5, RZ, 0xfc, !PT ;  /* 0x0000000500067212 */ /* 0x000fe400078efcff */
[----:B------:R-:W-:-:S04]  /*6da0*/  SHF.R.U32.HI R4, RZ, UR51, R49 ;  /* 0x00000033ff047c19 */ /* 0x000fc80008011631 */
[----:B------:R-:W-:-:S05]  /*6db0*/  LOP3.LUT R7, R4, R7, RZ, 0xfc, !PT ;  /* 0x0000000704077212 */ /* 0x000fca00078efcff */
[----:B------:R1:W-:Y:S01]  /*6dc0*/  STL.64 [UR36], R6 ;  /* 0x00000006ff007987 */ /* 0x0003e20008100a24 */
[C---:B---3--:R-:W-:Y:S02]  /*6dd0*/  SHF.L.U32 R5, R2.reuse, UR17, RZ ;  /* 0x0000001102057c19 */ /* 0x048fe400080006ff */
[C-C-:B------:R-:W-:Y:S02]  /*6de0*/  SHF.R.U64 R0, R2.reuse, UR50, R3.reuse ;  /* 0x0000003202007c19 */ /* 0x140fe40008001203 */
[--C-:B------:R-:W-:Y:S02]  /*6df0*/  SHF.L.U64.HI R2, R2, UR17, R3.reuse ;  /* 0x0000001102027c19 */ /* 0x100fe40008010203 */
[----:B------:R-:W-:Y:S02]  /*6e00*/  SHF.R.U32.HI R3, RZ, UR50, R3 ;  /* 0x00000032ff037c19 */ /* 0x000fe40008011603 */
[----:B------:R-:W-:Y:S02]  /*6e10*/  LOP3.LUT R8, R0, R5, RZ, 0xfc, !PT ;  /* 0x0000000500087212 */ /* 0x000fe400078efcff */
[----:B------:R-:W-:Y:S01]  /*6e20*/  LOP3.LUT R9, R3, R2, RZ, 0xfc, !PT ;  /* 0x0000000203097212 */ /* 0x000fe200078efcff */
[----:B------:R-:W4:Y:S04]  /*6e30*/  LDL.64 R4, [UR37] ;  /* 0x00000025ff047983 */ /* 0x000f280008100a00 */
[----:B------:R2:W-:Y:S04]  /*6e40*/  STL.64 [UR37], R8 ;  /* 0x00000008ff007987 */ /* 0x0005e80008100a25 */
[----:B------:R-:W1:Y:S01]  /*6e50*/  LDL.64 R2, [UR38] ;  /* 0x00000026ff027983 */ /* 0x000e620008100a00 */
[----:B----4-:R-:W-:-:S02]  /*6e60*/  SHF.L.U32 R11, R4, UR18, RZ ;  /* 0x00000012040b7c19 */ /* 0x010fc400080006ff */
[C-C-:B------:R-:W-:Y:S02]  /*6e70*/  SHF.R.U64 R10, R4.reuse, UR49, R5.reuse ;  /* 0x00000031040a7c19 */ /* 0x140fe40008001205 */
[--C-:B-----5:R-:W-:Y:S02]  /*6e80*/  SHF.L.U64.HI R13, R4, UR18, R5.reuse ;  /* 0x00000012040d7c19 */ /* 0x120fe40008010205 */
[----:B------:R-:W-:Y:S02]  /*6e90*/  SHF.R.U32.HI R4, RZ, UR49, R5 ;  /* 0x00000031ff047c19 */ /* 0x000fe40008011605 */
[C---:B-1----:R-:W-:Y:S02]  /*6ea0*/  SHF.L.U32 R7, R2.reuse, UR19, RZ ;  /* 0x0000001302077c19 */ /* 0x042fe400080006ff */
        /* <DEDUP_REMOVED lines=8> */
[----:B------:R-:W2:Y:S04]  /*6f30*/  LDL.64 R2, [UR39] ;  /* 0x00000027ff027983 */ /* 0x000ea80008100a00 */
[----:B------:R3:W-:Y:S04]  /*6f40*/  STL.64 [UR39], R6 ;  /* 0x00000006ff007987 */ /* 0x0007e80008100a27 */
[----:B------:R-:W4:Y:S01]  /*6f50*/  LDL.64 R4, [UR52] ;  /* 0x00000034ff047983 */ /* 0x000f220008100a00 */
[----:B--2---:R-:W-:-:S02]  /*6f60*/  SHF.L.U32 R9, R2, UR20, RZ ;  /* 0x0000001402097c19 */ /* 0x004fc400080006ff */
[C-C-:B------:R-:W-:Y:S02]  /*6f70*/  SHF.R.U64 R8, R2.reuse, UR47, R3.reuse ;  /* 0x0000002f02087c19 */ /* 0x140fe40008001203 */
[--C-:B------:R-:W-:Y:S02]  /*6f80*/  SHF.L.U64.HI R13, R2, UR20, R3.reuse ;  /* 0x00000014020d7c19 */ /* 0x100fe40008010203 */
[----:B------:R-:W-:Y:S02]  /*6f90*/  SHF.R.U32.HI R2, RZ, UR47, R3 ;  /* 0x0000002fff027c19 */ /* 0x000fe40008011603 */
[C---:B----4-:R-:W-:Y:S02]  /*6fa0*/  SHF.L.U32 R3, R4.reuse, UR21, RZ ;  /* 0x0000001504037c19 */ /* 0x050fe400080006ff */
[C-C-:B------:R-:W-:Y:S02]  /*6fb0*/  SHF.R.U64 R0, R4.reuse, UR46, R5.reuse ;  /* 0x0000002e04007c19 */ /* 0x140fe40008001205 */
[----:B-1----:R-:W-:-:S02]  /*6fc0*/  SHF.L.U64.HI R11, R4, UR21, R5 ;  /* 0x00000015040b7c19 */ /* 0x002fc40008010205 */
[----:B------:R-:W-:Y:S02]  /*6fd0*/  SHF.R.U32.HI R4, RZ, UR46, R5 ;  /* 0x0000002eff047c19 */ /* 0x000fe40008011605 */
[----:B------:R-:W-:Y:S02]  /*6fe0*/  LOP3.LUT R8, R8, R9, RZ, 0xfc, !PT ;  /* 0x0000000908087212 */ /* 0x000fe400078efcff */
[----:B------:R-:W-:Y:S02]  /*6ff0*/  LOP3.LUT R9, R2, R13, RZ, 0xfc, !PT ;  /* 0x0000000d02097212 */ /* 0x000fe400078efcff */
[----:B---3--:R-:W-:Y:S02]  /*7000*/  LOP3.LUT R6, R0, R3, RZ, 0xfc, !PT ;  /* 0x0000000300067212 */ /* 0x008fe400078efcff */
        /* <DEDUP_REMOVED lines=82> */
[----:B------:R-:W0:Y:S04]  /*7530*/  LDL.64 R2, [UR66] ;  /* 0x00000042ff027983 */ /* 0x000e280008100a00 */
[----:B------:R2:W-:Y:S04]  /*7540*/  STL.64 [UR66], R6 ;  /* 0x00000006ff007987 */ /* 0x0005e80008100a42 */
[----:B------:R-:W1:Y:S01]  /*7550*/  LDL.64 R4, [UR67] ;  /* 0x00000043ff047983 */ /* 0x000e620008100a00 */
[----:B0-----:R-:W-:-:S02]  /*7560*/  SHF.L.U64.HI R13, R2, UR32, R3 ;  /* 0x00000020020d7c19 */ /* 0x001fc40008010203 */
[C---:B------:R-:W-:Y:S02]  /*7570*/  SHF.L.U32 R9, R2.reuse, UR32, RZ ;  /* 0x0000002002097c19 */ /* 0x040fe400080006ff */
[--C-:B------:R-:W-:Y:S02]  /*7580*/  SHF.R.U64 R8, R2, UR11, R3.reuse ;  /* 0x0000000b02087c19 */ /* 0x100fe40008001203 */
[----:B------:R-:W-:Y:S02]  /*7590*/  SHF.R.U32.HI R2, RZ, UR11, R3 ;  /* 0x0000000bff027c19 */ /* 0x000fe40008011603 */
[C-C-:B-1----:R-:W-:Y:S02]  /*75a0*/  SHF.L.U64.HI R11, R4.reuse, UR33, R5.reuse ;  /* 0x00000021040b7c19 */ /* 0x142fe40008010205 */
[C---:B------:R-:W-:Y:S02]  /*75b0*/  SHF.L.U32 R3, R4.reuse, UR33, RZ ;  /* 0x0000002104037c19 */ /* 0x040fe400080006ff */
[----:B--2---:R-:W-:-:S02]  /*75c0*/  SHF.R.U64 R6, R4, UR12, R5 ;  /* 0x0000000c04067c19 */ /* 0x004fc40008001205 */
        /* <DEDUP_REMOVED lines=8> */
[----:B------:R-:W0:Y:S01]  /*7650*/  LDL.64 R4, [UR69] ;  /* 0x00000045ff047983 */ /* 0x000e220008100a00 */
[----:B--2---:R-:W-:-:S02]  /*7660*/  SHF.L.U64.HI R13, R2, UR34, R3 ;  /* 0x00000022020d7c19 */ /* 0x004fc40008010203 */
[C---:B------:R-:W-:Y:S02]  /*7670*/  SHF.L.U32 R11, R2.reuse, UR34, RZ ;  /* 0x00000022020b7c19 */ /* 0x040fe400080006ff */
[--C-:B------:R-:W-:Y:S02]  /*7680*/  SHF.R.U64 R10, R2, UR13, R3.reuse ;  /* 0x0000000d020a7c19 */ /* 0x100fe40008001203 */
[----:B------:R-:W-:Y:S02]  /*7690*/  SHF.R.U32.HI R2, RZ, UR13, R3 ;  /* 0x0000000dff027c19 */ /* 0x000fe40008011603 */
[C-C-:B0-----:R-:W-:Y:S02]  /*76a0*/  SHF.L.U64.HI R9, R4.reuse, UR35, R5.reuse ;  /* 0x0000002304097c19 */ /* 0x141fe40008010205 */
[C---:B------:R-:W-:Y:S01]  /*76b0*/  SHF.L.U32 R3, R4.reuse, UR35, RZ ;  /* 0x0000002304037c19 */ /* 0x040fe200080006ff */
[----:B------:R-:W0:Y:S01]  /*76c0*/  LDCU.128 UR32, c[0x3][0x110] ;  /* 0x00c02200ff2077ac */ /* 0x000e220008000c00 */
[----:B------:R-:W-:-:S02]  /*76d0*/  SHF.R.U64 R0, R4, UR14, R5 ;  /* 0x0000000e04007c19 */ /* 0x000fc40008001205 */
[----:B------:R-:W-:Y:S02]  /*76e0*/  SHF.R.U32.HI R4, RZ, UR14, R5 ;  /* 0x0000000eff047c19 */ /* 0x000fe40008011605 */
[----:B------:R-:W-:Y:S02]  /*76f0*/  LOP3.LUT R10, R10, R11, RZ, 0xfc, !PT ;  /* 0x0000000b0a0a7212 */ /* 0x000fe400078efcff */
[----:B------:R-:W-:Y:S02]  /*7700*/  LOP3.LUT R11, R2, R13, RZ, 0xfc, !PT ;  /* 0x0000000d020b7212 */ /* 0x000fe400078efcff */
[----:B-1----:R-:W-:Y:S02]  /*7710*/  LOP3.LUT R6, R0, R3, RZ, 0xfc, !PT ;  /* 0x0000000300067212 */ /* 0x002fe400078efcff */
        /* <DEDUP_REMOVED lines=17> */
[----:B------:R-:W-:Y:S04]  /*7830*/  STL.64 [UR71], R8 ;  /* 0x00000008ff007987 */ /* 0x000fe80008100a47 */
[----:B------:R-:W2:Y:S04]  /*7840*/  LDL.64 R2, [UR72] ;  /* 0x00000048ff027983 */ /* 0x000ea80008100a00 */
[----:B------:R-:W-:Y:S04]  /*7850*/  STL.64 [UR72], R6 ;  /* 0x00000006ff007987 */ /* 0x000fe80008100a48 */
[----:B------:R-:W3:Y:S01]  /*7860*/  LDL.64 R4, [UR73] ;  /* 0x00000049ff047983 */ /* 0x000ee20008100a00 */
[----:B--2---:R-:W-:-:S02]  /*7870*/  SHF.L.U64.HI R10, R2, UR34, R3 ;  /* 0x00000022020a7c19 */ /* 0x004fc40008010203 */
[C---:B------:R-:W-:Y:S02]  /*7880*/  SHF.L.U32 R13, R2.reuse, UR34, RZ ;  /* 0x00000022020d7c19 */ /* 0x040fe400080006ff */
[--C-:B------:R-:W-:Y:S02]  /*7890*/  SHF.R.U64 R2, R2, UR41, R3.reuse ;  /* 0x0000002902027c19 */ /* 0x100fe40008001203 */
[----:B------:R-:W-:Y:S02]  /*78a0*/  SHF.R.U32.HI R3, RZ, UR41, R3 ;  /* 0x00000029ff037c19 */ /* 0x000fe40008011603 */
[C-C-:B---3--:R-:W-:Y:S02]  /*78b0*/  SHF.L.U64.HI R0, R4.reuse, UR35, R5.reuse ;  /* 0x0000002304007c19 */ /* 0x148fe40008010205 */
[C---:B------:R-:W-:Y:S02]  /*78c0*/  SHF.L.U32 R11, R4.reuse, UR35, RZ ;  /* 0x00000023040b7c19 */ /* 0x040fe400080006ff */
[----:B------:R-:W-:-:S02]  /*78d0*/  SHF.R.U64 R4, R4, UR42, R5 ;  /* 0x0000002a04047c19 */ /* 0x000fc40008001205 */
[----:B------:R-:W-:Y:S02]  /*78e0*/  SHF.R.U32.HI R5, RZ, UR42, R5 ;  /* 0x0000002aff057c19 */ /* 0x000fe40008011605 */
[----:B------:R-:W-:Y:S02]  /*78f0*/  LOP3.LUT R2, R2, R13, RZ, 0xfc, !PT ;  /* 0x0000000d02027212 */ /* 0x000fe400078efcff */
[----:B------:R-:W-:Y:S02]  /*7900*/  LOP3.LUT R3, R3, R10, RZ, 0xfc, !PT ;  /* 0x0000000a03037212 */ /* 0x000fe400078efcff */
[----:B------:R-:W-:Y:S02]  /*7910*/  LOP3.LUT R4, R4, R11, RZ, 0xfc, !PT ;  /* 0x0000000b04047212 */ /* 0x000fe400078efcff */
[----:B------:R-:W-:Y:S01]  /*7920*/  LOP3.LUT R5, R5, R0, RZ, 0xfc, !PT ;  /* 0x0000000005057212 */ /* 0x000fe200078efcff */
[----:B------:R-:W-:Y:S04]  /*7930*/  STL.64 [UR73], R2 ;  /* 0x00000002ff007987 */ /* 0x000fe80008100a49 */
[----:B------:R0:W-:Y:S04]  /*7940*/  STL.64 [UR54], R4 ;  /* 0x00000004ff007987 */ /* 0x0001e80008100a36 */
[----:B------:R-:W2:Y:S04]  /*7950*/  LDL.128 R48, [R1+0x30] ;  /* 0x0000300001307983 */ /* 0x000ea80000100c00 */
[----:B------:R-:W2:Y:S04]  /*7960*/  LDL.128 R36, [R1+0x40] ;  /* 0x0000400001247983 */ /* 0x000ea80000100c00 */
[----:B------:R-:W3:Y:S04]  /*7970*/  LDL.64 R42, [R1+0x28] ;  /* 0x00002800012a7983 */ /* 0x000ee80000100a00 */
[----:B------:R-:W4:Y:S04]  /*7980*/  LDL.128 R12, [R1+0x50] ;  /* 0x00005000010c7983 */ /* 0x000f280000100c00 */
[----:B------:R-:W4:Y:S04]  /*7990*/  LDL.128 R16, [R1+0x60] ;  /* 0x0000600001107983 */ /* 0x000f280000100c00 */
[----:B------:R-:W5:Y:S04]  /*79a0*/  LDL.64 R64, [R1+0x70] ;  /* 0x0000700001407983 */ /* 0x000f680000100a00 */
[----:B------:R-:W5:Y:S04]  /*79b0*/  LDL.64 R52, [R1+0x78] ;  /* 0x0000780001347983 */ /* 0x000f680000100a00 */
[----:B------:R-:W5:Y:S04]  /*79c0*/  LDL.128 R20, [R1+0x80] ;  /* 0x0000800001147983 */ /* 0x000f680000100c00 */
[----:B------:R-:W5:Y:S04]  /*79d0*/  LDL.128 R24, [R1+0x90] ;  /* 0x0000900001187983 */ /* 0x000f680000100c00 */
[----:B------:R-:W5:Y:S04]  /*79e0*/  LDL.128 R28, [R1+0xa0] ;  /* 0x0000a000011c7983 */ /* 0x000f680000100c00 */
[----:B------:R-:W5:Y:S04]  /*79f0*/  LDL.128 R32, [R1+0xb0] ;  /* 0x0000b00001207983 */ /* 0x000f680000100c00 */
[----:B------:R-:W5:Y:S04]  /*7a00*/  LDL.64 R46, [R1+0xc0] ;  /* 0x0000c000012e7983 */ /* 0x000f680000100a00 */
[----:B0-----:R-:W5:Y:S04]  /*7a10*/  LDL.128 R4, [R1] ;  /* 0x0000000001047983 */ /* 0x001f680000100c00 */
[----:B------:R-:W5:Y:S04]  /*7a20*/  LDL.128 R8, [R1+0x10] ;  /* 0x0000100001087983 */ /* 0x000f680000100c00 */
[----:B------:R-:W5:Y:S01]  /*7a30*/  LDL.64 R40, [R1+0x20] ;  /* 0x0000200001287983 */ /* 0x000f620000100a00 */
[----:B------:R-:W0:Y:S01]  /*7a40*/  LDCU.64 UR32, c[0x3][UR74] ;  /* 0x00c000004a2077ac */ /* 0x000e220008000a00 */
[----:B------:R-:W-:-:S04]  /*7a50*/  UIADD3 UR75, UPT, UPT, UR75, 0x1, URZ ;  /* 0x000000014b4b7890 */ /* 0x000fc8000fffe0ff */
[----:B------:R-:W-:Y:S02]  /*7a60*/  UISETP.NE.AND UP0, UPT, UR75, 0x18, UPT ;  /* 0x000000184b00788c */ /* 0x000fe4000bf05270 */
[----:B------:R-:W-:Y:S01]  /*7a70*/  UIADD3 UR74, UPT, UPT, UR74, 0x8, URZ ;  /* 0x000000084a4a7890 */ /* 0x000fe2000fffe0ff */
[----:B--2---:R-:W-:Y:S02]  /*7a80*/  LOP3.LUT R44, R48, R36, R50, 0xb4, !PT ;  /* 0x00000024302c7212 */ /* 0x004fe400078eb432 */
[----:B------:R-:W-:Y:S02]  /*7a90*/  LOP3.LUT R55, R49, R37, R51, 0xb4, !PT ;  /* 0x0000002531377212 */ /* 0x000fe400078eb433 */
[----:B------:R-:W-:Y:S02]  /*7aa0*/  LOP3.LUT R57, R50, R38, R36, 0xb4, !PT ;  /* 0x0000002632397212 */ /* 0x000fe400078eb424 */
[----:B------:R-:W-:Y:S02]  /*7ab0*/  LOP3.LUT R54, R51, R39, R37, 0xb4, !PT ;  /* 0x0000002733367212 */ /* 0x000fe400078eb425 */
[----:B---3--:R-:W-:-:S02]  /*7ac0*/  LOP3.LUT R45, R43, R51, R49, 0xb4, !PT ;  /* 0x000000332b2d7212 */ /* 0x008fc400078eb431 */
[----:B------:R-:W-:Y:S02]  /*7ad0*/  LOP3.LUT R56, R37, R43, R39, 0xb4, !PT ;  /* 0x0000002b25387212 */ /* 0x000fe400078eb427 */
[----:B------:R-:W-:Y:S02]  /*7ae0*/  LOP3.LUT R58, R39, R49, R43, 0xb4, !PT ;  /* 0x00000031273a7212 */ /* 0x000fe400078eb42b */
[----:B------:R-:W-:Y:S02]  /*7af0*/  LOP3.LUT R2, R42, R50, R48, 0xb4, !PT ;  /* 0x000000322a027212 */ /* 0x000fe400078eb430 */
[----:B------:R-:W-:Y:S02]  /*7b00*/  LOP3.LUT R59, R36, R42, R38, 0xb4, !PT ;  /* 0x0000002a243b7212 */ /* 0x000fe400078eb426 */
[----:B------:R-:W-:Y:S02]  /*7b10*/  LOP3.LUT R61, R38, R48, R42, 0xb4, !PT ;  /* 0x00000030263d7212 */ /* 0x000fe400078eb42a */
[----:B----4-:R-:W-:-:S02]  /*7b20*/  LOP3.LUT R63, R12, R16, R14, 0xb4, !PT ;  /* 0x000000100c3f7212 */ /* 0x010fc400078eb40e */
[----:B------:R-:W-:Y:S02]  /*7b30*/  LOP3.LUT R43, R14, R18, R16, 0xb4, !PT ;  /* 0x000000120e2b7212 */ /* 0x000fe400078eb410 */
[----:B-----5:R-:W-:Y:S01]  /*7b40*/  LOP3.LUT R67, R16, R64, R18, 0xb4, !PT ;  /* 0x0000004010437212 */ /* 0x020fe200078eb412 */
[----:B------:R-:W-:Y:S01]  /*7b50*/  IMAD.MOV.U32 R36, RZ, RZ, R44 ;  /* 0x000000ffff247224 */ /* 0x000fe200078e002c */
[----:B------:R-:W-:Y:S01]  /*7b60*/  LOP3.LUT R42, R13, R17, R15, 0xb4, !PT ;  /* 0x000000110d2a7212 */ /* 0x000fe200078eb40f */
[----:B------:R-:W-:Y:S01]  /*7b70*/  IMAD.MOV.U32 R37, RZ, RZ, R55 ;  /* 0x000000ffff257224 */ /* 0x000fe200078e0037 */
[----:B------:R-:W-:Y:S01]  /*7b80*/  LOP3.LUT R60, R15, R19, R17, 0xb4, !PT ;  /* 0x000000130f3c7212 */ /* 0x000fe200078eb411 */
[----:B------:R-:W-:Y:S01]  /*7b90*/  IMAD.MOV.U32 R38, RZ, RZ, R57 ;  /* 0x000000ffff267224 */ /* 0x000fe200078e0039 */
[----:B------:R-:W-:Y:S01]  /*7ba0*/  LOP3.LUT R16, R17, R65, R19, 0xb4, !PT ;  /* 0x0000004111107212 */ /* 0x000fe200078eb413 */
[----:B------:R-:W-:Y:S01]  /*7bb0*/  IMAD.MOV.U32 R39, RZ, RZ, R54 ;  /* 0x000000ffff277224 */ /* 0x000fe200078e0036 */
[----:B------:R-:W-:-:S02]  /*7bc0*/  LOP3.LUT R17, R18, R12, R64, 0xb4, !PT ;  /* 0x0000000c12117212 */ /* 0x000fc400078eb440 */
[----:B------:R-:W-:Y:S02]  /*7bd0*/  LOP3.LUT R18, R19, R13, R65, 0xb4, !PT ;  /* 0x0000000d13127212 */ /* 0x000fe400078eb441 */
[----:B------:R1:W-:Y:S01]  /*7be0*/  STL.128 [R1+0x30], R36 ;  /* 0x0000302401007387 */ /* 0x0003e20000100c00 */
[----:B------:R-:W-:Y:S01]  /*7bf0*/  LOP3.LUT R62, R64, R14, R12, 0xb4, !PT ;  /* 0x0000000e403e7212 */ /* 0x000fe200078eb40c */
[----:B------:R-:W-:Y:S01]  /*7c00*/  IMAD.MOV.U32 R12, RZ, RZ, R67 ;  /* 0x000000ffff0c7224 */ /* 0x000fe200078e0043 */
[----:B------:R-:W-:Y:S01]  /*7c10*/  LOP3.LUT R65, R65, R15, R13, 0xb4, !PT ;  /* 0x0000000f41417212 */ /* 0x000fe200078eb40d */
[----:B------:R-:W-:Y:S02]  /*7c20*/  IMAD.MOV.U32 R13, RZ, RZ, R16 ;  /* 0x000000ffff0d7224 */ /* 0x000fe400078e0010 */
[----:B------:R-:W-:Y:S02]  /*7c30*/  IMAD.MOV.U32 R14, RZ, RZ, R17 ;  /* 0x000000ffff0e7224 */ /* 0x000fe400078e0011 */
[----:B------:R-:W-:Y:S01]  /*7c40*/  IMAD.MOV.U32 R15, RZ, RZ, R18 ;  /* 0x000000ffff0f7224 */ /* 0x000fe200078e0012 */
[----:B------:R-:W-:Y:S01]  /*7c50*/  LOP3.LUT R64, R52, R22, R20, 0xb4, !PT ;  /* 0x0000001634407212 */ /* 0x000fe200078eb414 */
[----:B-1----:R-:W-:-:S02]  /*7c60*/  IMAD.MOV.U32 R36, RZ, RZ, R59 ;  /* 0x000000ffff247224 */ /* 0x002fc400078e003b */
[----:B------:R-:W-:Y:S02]  /*7c70*/  IMAD.MOV.U32 R37, RZ, RZ, R56 ;  /* 0x000000ffff257224 */ /* 0x000fe400078e0038 */
[----:B------:R-:W-:Y:S02]  /*7c80*/  IMAD.MOV.U32 R38, RZ, RZ, R61 ;  /* 0x000000ffff267224 */ /* 0x000fe400078e003d */
[----:B------:R-:W-:Y:S01]  /*7c90*/  IMAD.MOV.U32 R39, RZ, RZ, R58 ;  /* 0x000000ffff277224 */ /* 0x000fe200078e003a */
[----:B------:R1:W-:Y:S01]  /*7ca0*/  STL.128 [R1+0x60], R12 ;  /* 0x0000600c01007387 */ /* 0x0003e20000100c00 */
[----:B------:R-:W-:-:S03]  /*7cb0*/  LOP3.LUT R19, R53, R23, R21, 0xb4, !PT ;  /* 0x0000001735137212 */ /* 0x000fc600078eb415 */
[----:B------:R2:W-:Y:S01]  /*7cc0*/  STL.128 [R1+0x40], R36 ;  /* 0x0000402401007387 */ /* 0x0005e20000100c00 */
[----:B-1----:R-:W-:Y:S02]  /*7cd0*/  IMAD.MOV.U32 R12, RZ, RZ, R62 ;  /* 0x000000ffff0c7224 */ /* 0x002fe400078e003e */
[----:B------:R-:W-:Y:S02]  /*7ce0*/  IMAD.MOV.U32 R13, RZ, RZ, R65 ;  /* 0x000000ffff0d7224 */ /* 0x000fe400078e0041 */
[----:B--2---:R-:W-:Y:S02]  /*7cf0*/  IMAD.MOV.U32 R36, RZ, RZ, R63 ;  /* 0x000000ffff247224 */ /* 0x004fe400078e003f */
[----:B------:R-:W-:Y:S02]  /*7d00*/  IMAD.MOV.U32 R37, RZ, RZ, R42 ;  /* 0x000000ffff257224 */ /* 0x000fe400078e002a */
[----:B------:R-:W-:Y:S02]  /*7d10*/  IMAD.MOV.U32 R38, RZ, RZ, R43 ;  /* 0x000000ffff267224 */ /* 0x000fe400078e002b */
[----:B------:R-:W-:Y:S01]  /*7d20*/  IMAD.MOV.U32 R39, RZ, RZ, R60 ;  /* 0x000000ffff277224 */ /* 0x000fe200078e003c */
[----:B------:R1:W-:Y:S04]  /*7d30*/  STL.64 [R1+0x70], R12 ;  /* 0x0000700c01007387 */ /* 0x0003e80000100a00 */
[----:B------:R2:W-:Y:S01]  /*7d40*/  STL.128 [R1+0x50], R36 ;  /* 0x0000502401007387 */ /* 0x0005e20000100c00 */
[----:B-1----:R-:W-:-:S02]  /*7d50*/  IMAD.MOV.U32 R12, RZ, RZ, R64 ;  /* 0x000000ffff0c7224 */ /* 0x002fc400078e0040 */
[----:B------:R-:W-:Y:S01]  /*7d60*/  IMAD.MOV.U32 R13, RZ, RZ, R19 ;  /* 0x000000ffff0d7224 */ /* 0x000fe200078e0013 */
[----:B--2---:R-:W-:Y:S02]  /*7d70*/  LOP3.LUT R36, R20, R24, R22, 0xb4, !PT ;  /* 0x0000001814247212 */ /* 0x004fe400078eb416 */
[----:B------:R-:W-:Y:S02]  /*7d80*/  LOP3.LUT R37, R21, R25, R23, 0xb4, !PT ;  /* 0x0000001915257212 */ /* 0x000fe400078eb417 */
[----:B------:R-:W-:Y:S02]  /*7d90*/  LOP3.LUT R22, R22, R26, R24, 0xb4, !PT ;  /* 0x0000001a16167212 */ /* 0x000fe400078eb418 */
[----:B------:R-:W-:Y:S01]  /*7da0*/  LOP3.LUT R39, R23, R27, R25, 0xb4, !PT ;  /* 0x0000001b17277212 */ /* 0x000fe200078eb419 */
[----:B------:R1:W-:Y:S01]  /*7db0*/  STL.64 [R1+0x78], R12 ;  /* 0x0000780c01007387 */ /* 0x0003e20000100a00 */
[----:B------:R-:W-:Y:S01]  /*7dc0*/  LOP3.LUT R23, R24, R52, R26, 0xb4, !PT ;  /* 0x0000003418177212 */ /* 0x000fe200078eb41a */
[----:B------:R-:W-:Y:S01]  /*7dd0*/  IMAD.MOV.U32 R14, RZ, RZ, R22 ;  /* 0x000000ffff0e7224 */ /* 0x000fe200078e0016 */
[----:B------:R-:W-:Y:S01]  /*7de0*/  LOP3.LUT R24, R25, R53, R27, 0xb4, !PT ;  /* 0x0000003519187212 */ /* 0x000fe200078eb41b */
[----:B------:R-:W-:Y:S01]  /*7df0*/  IMAD.MOV.U32 R15, RZ, RZ, R39 ;  /* 0x000000ffff0f7224 */ /* 0x000fe200078e0027 */
[----:B------:R-:W-:-:S02]  /*7e00*/  LOP3.LUT R20, R26, R20, R52, 0xb4, !PT ;  /* 0x000000141a147212 */ /* 0x000fc400078eb434 */
[----:B------:R-:W-:Y:S01]  /*7e10*/  LOP3.LUT R21, R27, R21, R53, 0xb4, !PT ;  /* 0x000000151b157212 */ /* 0x000fe200078eb435 */
[----:B-1----:R-:W-:Y:S02]  /*7e20*/  IMAD.MOV.U32 R12, RZ, RZ, R36 ;  /* 0x000000ffff0c7224 */ /* 0x002fe400078e0024 */
[----:B------:R-:W-:Y:S01]  /*7e30*/  IMAD.MOV.U32 R13, RZ, RZ, R37 ;  /* 0x000000ffff0d7224 */ /* 0x000fe200078e0025 */
[----:B------:R-:W-:Y:S01]  /*7e40*/  LOP3.LUT R27, R28, R32, R30, 0xb4, !PT ;  /* 0x000000201c1b7212 */ /* 0x000fe200078eb41e */
[----:B------:R-:W-:Y:S01]  /*7e50*/  IMAD.MOV.U32 R3, RZ, RZ, R45 ;  /* 0x000000ffff037224 */ /* 0x000fe200078e002d */
[----:B------:R-:W-:Y:S02]  /*7e60*/  LOP3.LUT R38, R29, R33, R31, 0xb4, !PT ;  /* 0x000000211d267212 */ /* 0x000fe400078eb41f */
[----:B------:R1:W-:Y:S01]  /*7e70*/  STL.128 [R1+0x80], R12 ;  /* 0x0000800c01007387 */ /* 0x0003e20000100c00 */
[----:B------:R-:W-:Y:S02]  /*7e80*/  LOP3.LUT R25, R30, R34, R32, 0xb4, !PT ;  /* 0x000000221e197212 */ /* 0x000fe400078eb420 */
[----:B------:R-:W-:Y:S01]  /*7e90*/  LOP3.LUT R26, R31, R35, R33, 0xb4, !PT ;  /* 0x000000231f1a7212 */ /* 0x000fe200078eb421 */
[----:B------:R0:W-:Y:S01]  /*7ea0*/  STL.64 [R1+0x28], R2 ;  /* 0x0000280201007387 */ /* 0x0001e20000100a00 */
[----:B------:R-:W-:-:S02]  /*7eb0*/  LOP3.LUT R69, R32, R46, R34, 0xb4, !PT ;  /* 0x0000002e20457212 */ /* 0x000fc400078eb422 */
[----:B------:R-:W-:Y:S02]  /*7ec0*/  LOP3.LUT R66, R33, R47, R35, 0xb4, !PT ;  /* 0x0000002f21427212 */ /* 0x000fe400078eb423 */
[----:B------:R-:W-:Y:S02]  /*7ed0*/  LOP3.LUT R32, R34, R28, R46, 0xb4, !PT ;  /* 0x0000001c22207212 */ /* 0x000fe400078eb42e */
[----:B------:R-:W-:Y:S01]  /*7ee0*/  LOP3.LUT R33, R46, R30, R28, 0xb4, !PT ;  /* 0x0000001e2e217212 */ /* 0x000fe200078eb41c */
[----:B-1----:R-:W-:Y:S02]  /*7ef0*/  IMAD.MOV.U32 R12, RZ, RZ, R23 ;  /* 0x000000ffff0c7224 */ /* 0x002fe400078e0017 */
[----:B------:R-:W-:Y:S02]  /*7f00*/  IMAD.MOV.U32 R13, RZ, RZ, R24 ;  /* 0x000000ffff0d7224 */ /* 0x000fe400078e0018 */
[----:B------:R-:W-:Y:S02]  /*7f10*/  IMAD.MOV.U32 R14, RZ, RZ, R20 ;  /* 0x000000ffff0e7224 */ /* 0x000fe400078e0014 */
[----:B------:R-:W-:Y:S01]  /*7f20*/  IMAD.MOV.U32 R15, RZ, RZ, R21 ;  /* 0x000000ffff0f7224 */ /* 0x000fe200078e0015 */
[----:B------:R-:W-:-:S02]  /*7f30*/  LOP3.LUT R35, R35, R29, R47, 0xb4, !PT ;  /* 0x0000001d23237212 */ /* 0x000fc400078eb42f */
[----:B------:R-:W-:Y:S02]  /*7f40*/  LOP3.LUT R28, R47, R31, R29, 0xb4, !PT ;  /* 0x0000001f2f1c7212 */ /* 0x000fe400078eb41d */
[----:B------:R1:W-:Y:S01]  /*7f50*/  STL.128 [R1+0x90], R12 ;  /* 0x0000900c01007387 */ /* 0x0003e20000100c00 */
[C---:B0-----:R-:W-:Y:S02]  /*7f60*/  LOP3.LUT R3, R8.reuse, UR32, R6, 0x9c, !PT ;  /* 0x0000002008037c12 */ /* 0x041fe4000f8e9c06 */
[C---:B------:R-:W-:Y:S02]  /*7f70*/  LOP3.LUT R47, R9.reuse, UR33, R7, 0x9c, !PT ;  /* 0x00000021092f7c12 */ /* 0x040fe4000f8e9c07 */
[----:B------:R-:W-:Y:S02]  /*7f80*/  LOP3.LUT R50, R8, R40, R10, 0xb4, !PT ;  /* 0x0000002808327212 */ /* 0x000fe400078eb40a */
[----:B------:R-:W-:Y:S02]  /*7f90*/  LOP3.LUT R51, R9, R41, R11, 0xb4, !PT ;  /* 0x0000002909337212 */ /* 0x000fe400078eb40b */
[----:B------:R-:W-:-:S02]  /*7fa0*/  LOP3.LUT R52, R10, R4, R40, 0xb4, !PT ;  /* 0x000000040a347212 */ /* 0x000fc400078eb428 */
[----:B------:R-:W-:Y:S01]  /*7fb0*/  LOP3.LUT R53, R11, R5, R41, 0xb4, !PT ;  /* 0x000000050b357212 */ /* 0x000fe200078eb429 */
[----:B-1----:R-:W-:Y:S02]  /*7fc0*/  IMAD.MOV.U32 R12, RZ, RZ, R27 ;  /* 0x000000ffff0c7224 */ /* 0x002fe400078e001b */
[----:B------:R-:W-:Y:S02]  /*7fd0*/  IMAD.MOV.U32 R13, RZ, RZ, R38 ;  /* 0x000000ffff0d7224 */ /* 0x000fe400078e0026 */
[----:B------:R-:W-:Y:S02]  /*7fe0*/  IMAD.MOV.U32 R14, RZ, RZ, R25 ;  /* 0x000000ffff0e7224 */ /* 0x000fe400078e0019 */
[----:B------:R-:W-:Y:S01]  /*7ff0*/  IMAD.MOV.U32 R15, RZ, RZ, R26 ;  /* 0x000000ffff0f7224 */ /* 0x000fe200078e001a */
[----:B------:R-:W-:Y:S02]  /*8000*/  LOP3.LUT R46, R3, R4, RZ, 0x3c, !PT ;  /* 0x00000004032e7212 */ /* 0x000fe400078e3cff */
[----:B------:R-:W-:-:S02]  /*8010*/  LOP3.LUT R48, R6, R10, R8, 0xb4, !PT ;  /* 0x0000000a06307212 */ /* 0x000fc400078eb408 */
[----:B------:R0:W-:Y:S01]  /*8020*/  STL.128 [R1+0xa0], R12 ;  /* 0x0000a00c01007387 */ /* 0x0001e20000100c00 */
[----:B------:R-:W-:Y:S02]  /*8030*/  LOP3.LUT R49, R7, R11, R9, 0xb4, !PT ;  /* 0x0000000b07317212 */ /* 0x000fe400078eb409 */
[----:B------:R-:W-:Y:S02]  /*8040*/  LOP3.LUT R47, R47, R5, RZ, 0x3c, !PT ;  /* 0x000000052f2f7212 */ /* 0x000fe400078e3cff */
[----:B------:R-:W-:Y:S01]  /*8050*/  LOP3.LUT R0, R40, R6, R4, 0xb4, !PT ;  /* 0x0000000628007212 */ /* 0x000fe200078eb404 */
[----:B------:R-:W-:Y:S01]  /*8060*/  IMAD.MOV.U32 R4, RZ, RZ, R50 ;  /* 0x000000ffff047224 */ /* 0x000fe200078e0032 */
[----:B------:R-:W-:Y:S01]  /*8070*/  LOP3.LUT R3, R41, R7, R5, 0xb4, !PT ;  /* 0x0000000729037212 */ /* 0x000fe200078eb405 */
[----:B------:R-:W-:Y:S02]  /*8080*/  IMAD.MOV.U32 R5, RZ, RZ, R51 ;  /* 0x000000ffff057224 */ /* 0x000fe400078e0033 */
[----:B------:R-:W-:-:S02]  /*8090*/  IMAD.MOV.U32 R6, RZ, RZ, R52 ;  /* 0x000000ffff067224 */ /* 0x000fc400078e0034 */
[----:B------:R-:W-:Y:S02]  /*80a0*/  IMAD.MOV.U32 R7, RZ, RZ, R53 ;  /* 0x000000ffff077224 */ /* 0x000fe400078e0035 */
[----:B0-----:R-:W-:Y:S02]  /*80b0*/  IMAD.MOV.U32 R12, RZ, RZ, R69 ;  /* 0x000000ffff0c7224 */ /* 0x001fe400078e0045 */
[----:B------:R-:W-:Y:S02]  /*80c0*/  IMAD.MOV.U32 R13, RZ, RZ, R66 ;  /* 0x000000ffff0d7224 */ /* 0x000fe400078e0042 */
[----:B------:R-:W-:Y:S02]  /*80d0*/  IMAD.MOV.U32 R14, RZ, RZ, R32 ;  /* 0x000000ffff0e7224 */ /* 0x000fe400078e0020 */
[----:B------:R-:W-:Y:S01]  /*80e0*/  IMAD.MOV.U32 R15, RZ, RZ, R35 ;  /* 0x000000ffff0f7224 */ /* 0x000fe200078e0023 */
[----:B------:R0:W-:Y:S04]  /*80f0*/  STL.128 [R1+0x10], R4 ;  /* 0x0000100401007387 */ /* 0x0001e80000100c00 */
[----:B------:R1:W-:Y:S04]  /*8100*/  STL.128 [R1+0xb0], R12 ;  /* 0x0000b00c01007387 */ /* 0x0003e80000100c00 */
[----:B------:R2:W-:Y:S01]  /*8110*/  STL.64 [R1+0x8], R48 ;  /* 0x0000083001007387 */ /* 0x0005e20000100a00 */
[----:B0-----:R-:W-:-:S02]  /*8120*/  IMAD.MOV.U32 R4, RZ, RZ, R0 ;  /* 0x000000ffff047224 */ /* 0x001fc400078e0000 */
[----:B------:R-:W-:Y:S02]  /*8130*/  IMAD.MOV.U32 R5, RZ, RZ, R3 ;  /* 0x000000ffff057224 */ /* 0x000fe400078e0003 */
[----:B-1----:R-:W-:Y:S02]  /*8140*/  IMAD.MOV.U32 R12, RZ, RZ, R33 ;  /* 0x000000ffff0c7224 */ /* 0x002fe400078e0021 */
[----:B------:R-:W-:Y:S01]  /*8150*/  IMAD.MOV.U32 R13, RZ, RZ, R28 ;  /* 0x000000ffff0d7224 */ /* 0x000fe200078e001c */
[----:B------:R2:W-:Y:S04]  /*8160*/  STL.64 [R1], R46 ;  /* 0x0000002e01007387 */ /* 0x0005e80000100a00 */
[----:B------:R2:W-:Y:S04]  /*8170*/  STL.64 [R1+0xc0], R12 ;  /* 0x0000c00c01007387 */ /* 0x0005e80000100a00 */
[----:B------:R2:W-:Y:S01]  /*8180*/  STL.64 [R1+0x20], R4 ;  /* 0x0000200401007387 */ /* 0x0005e20000100a00 */
[----:B------:R-:W-:Y:S05]  /*8190*/  BRA.U UP0, `(.L_x_34) ;  /* 0xffffffe5001c7547 */ /* 0x000fea000b83ffff */
[----:B------:R-:W0:Y:S02]  /*81a0*/  LDCU.64 UR32, c[0x0][0x390] ;  /* 0x00007200ff2077ac */ /* 0x000e240008000a00 */
[----:B0-----:R-:W-:-:S04]  /*81b0*/  ISETP.GE.U32.AND P0, PT, R52, UR32, PT ;  /* 0x0000002034007c0c */ /* 0x001fc8000bf06070 */
[----:B------:R-:W-:-:S13]  /*81c0*/  ISETP.GE.U32.AND.EX P0, PT, R53, UR33, PT, P0 ;  /* 0x0000002135007c0c */ /* 0x000fda000bf06100 */
[----:B------:R-:W-:Y:S05]  /*81d0*/  @P0 EXIT ;  /* 0x000000000000094d */ /* 0x000fea0003800000 */
[----:B------:R-:W0:Y:S02]  /*81e0*/  LDC.64 R2, c[0x0][0x3a8] ;  /* 0x0000ea00ff027b82 */ /* 0x000e240000000a00 */
[----:B0-----:R-:W-:Y:S01]  /*81f0*/  REDG.E.MIN.64.STRONG.GPU desc[UR60][R2.64], R78 ;  /* 0x0000004e0200798e */ /* 0x001fe2000c92e53c */
[----:B------:R-:W-:Y:S05]  /*8200*/  EXIT ;  /* 0x000000000000794d */ /* 0x000fea0003800000 */
.L_x_35:
[----:B------:R-:W-:-:S00]  /*8210*/  BRA `(.L_x_35) ;  /* 0xfffffffc00fc7947 */ /* 0x000fc0000383ffff */
[----:B------:R-:W-:-:S00]  /*8220*/  NOP ;  /* 0x0000000000007918 */ /* 0x000fc00000000000 */
        /* <DEDUP_REMOVED lines=13> */
.L_x_84:


//--------------------- .nv.shared.reserved.0     --------------------------
	.section	.nv.shared.reserved.0,"aw",@nobits
	.weak		__nv_reservedSMEM_offset_0_alias
	.size		__nv_reservedSMEM_offset_0_alias, 0, 64
	.other		__nv_reservedSMEM_offset_0_alias,@"STO_CUDA_RESERVED_SHARED STV_DEFAULT"
__nv_reservedSMEM_offset_0_alias:
	.zero		0
	.zero		64


//--------------------- .nv.constant0._Z13kawpow_searchPKmPKhmmjPm --------------------------
	.section	.nv.constant0._Z13kawpow_searchPKmPKhmmjPm,"a",@progbits
	.sectionflags	@""
	.align	4
.nv.constant0._Z13kawpow_searchPKmPKhmmjPm:
	.zero		944


//--------------------- SYMBOLS --------------------------

	.type		.nv.reservedSmem.offset0,@object
	.size		.nv.reservedSmem.offset0,0x4
